def attn_fwd(
    Q,
    K,
    V,
    Out,
    Lse,
    sm_scale,
    stride_qz,
    stride_qh,
    stride_qm,
    stride_qk,
    stride_kz,
    stride_kh,
    stride_kn,
    stride_kk,
    stride_vz,
    stride_vh,
    stride_vn,
    stride_vk,
    stride_oz,
    stride_oh,
    stride_om,
    stride_ok,
    seqlen_q,
    seqlen_k,
    BLOCK_M: tl.constexpr,
    BLOCK_N: tl.constexpr,
    HEAD_DIM: tl.constexpr,
    CAUSAL: tl.constexpr,
):
    start_m = tl.program_id(0)
    off_hz = tl.program_id(1)
    q_off = off_hz * stride_qh
    k_off = off_hz * stride_kh
    v_off = off_hz * stride_vh
    offs_m = start_m * BLOCK_M + tl.arange(0, BLOCK_M)
    offs_d = tl.arange(0, HEAD_DIM)
    offs_n = tl.arange(0, BLOCK_N)
    q_ptrs = Q + q_off + offs_m[:, None] * stride_qm + offs_d[None, :] * stride_qk
    k_ptrs = K + k_off + offs_d[:, None] * stride_kk + offs_n[None, :] * stride_kn
    v_ptrs = V + v_off + offs_n[:, None] * stride_vn + offs_d[None, :] * stride_vk
    m_i = tl.full([BLOCK_M], float("-inf"), dtype=tl.float32)
    l_i = tl.zeros([BLOCK_M], dtype=tl.float32) + 1.0
    acc = tl.zeros([BLOCK_M, HEAD_DIM], dtype=tl.float32)
    q = tl.load(q_ptrs)
    acc, l_i, m_i = _attn_fwd_inner(
        acc,
        l_i,
        m_i,
        q,
        k_ptrs,
        v_ptrs,
        sm_scale,
        stride_kn,
        stride_vn,
        start_m,
        seqlen_k,
        BLOCK_M,
        BLOCK_N,
        HEAD_DIM,
        CAUSAL,
    )
    acc = acc / l_i[:, None]
    lse = m_i + tl.math.log2(l_i) / 1.4426950408889634
    o_ptrs = (
        Out
        + off_hz * stride_oh
        + offs_m[:, None] * stride_om
        + offs_d[None, :] * stride_ok
    )
    tl.store(o_ptrs, acc.to(Out.dtype.element_ty))
    tl.store(Lse + off_hz * seqlen_q + offs_m, lse)

# config = {"BLOCK_M": 256, "BLOCK_N": 16, "HEAD_DIM": 64, "arch": "sm_90", "causal": false, "dtype": "bf16", "num_stages": 3, "num_warps": 8}
# arch = sm_90


// ===== COMPILED SASS (sm_90a) =====

	.target	sm_90a

	.elftype	@"ET_EXEC"


//--------------------- .note.nv.tkinfo           --------------------------
	.section	.note.nv.tkinfo,"",@"SHT_NOTE"
	.sectionflags	@"SHF_NOTE_NV_TKINFO"
	.tkinfo
        /*0018*/ 	.word	0x00000002
        /*0030*/ 	.string	""
        /*0030*/ 	.string	"ptxas"
        /*0030*/ 	.string	"Cuda compilation tools, release 13.0, V13.0.88"
        /*0030*/ 	.string	"Build cuda_13.0.r13.0/compiler.36424714_0"
        /*0030*/ 	.string	"-v  -suppress-debug-info  -lineinfo  -arch sm_90a "



//--------------------- .note.nv.cuinfo           --------------------------
	.section	.note.nv.cuinfo,"",@"SHT_NOTE"
	.sectionflags	@"SHF_NOTE_NV_CUINFO"
        /*0018*/ 	.short	0x0002
        /*001a*/ 	.short	0x005a
        /*001c*/ 	.short	0x0082
	.zero		2


//--------------------- .nv.info                  --------------------------
	.section	.nv.info,"",@"SHT_CUDA_INFO"
	.align	4


	//----- nvinfo : EIATTR_REGCOUNT
	.align		4
        /*0000*/ 	.byte	0x04, 0x2f
        /*0002*/ 	.short	(.L_2 - .L_1)
	.align		4
.L_1:
        /*0004*/ 	.word	index@(attn_fwd)
        /*0008*/ 	.word	0x000000c6


	//----- nvinfo : EIATTR_FRAME_SIZE
	.align		4
.L_2:
        /*000c*/ 	.byte	0x04, 0x11
        /*000e*/ 	.short	(.L_4 - .L_3)
	.align		4
.L_3:
        /*0010*/ 	.word	index@(attn_fwd)
        /*0014*/ 	.word	0x00000000


	//----- nvinfo : EIATTR_MIN_STACK_SIZE
	.align		4
.L_4:
        /*0018*/ 	.byte	0x04, 0x12
        /*001a*/ 	.short	(.L_6 - .L_5)
	.align		4
.L_5:
        /*001c*/ 	.word	index@(attn_fwd)
        /*0020*/ 	.word	0x00000000
.L_6:


//--------------------- .nv.compat                --------------------------
	.section	.nv.compat,"",@"SHT_CUDA_COMPAT_INFO"
	.align	4
        /*0000*/ 	.byte	0x02, 0x09, 0x01, 0x00, 0x02, 0x02, 0x04, 0x00, 0x02, 0x05, 0x05, 0x00, 0x03, 0x07, 0x01, 0x01
        /*0010*/ 	.byte	0x02, 0x03, 0x00, 0x00, 0x02, 0x06, 0x01, 0x00, 0x04, 0x0b, 0x08, 0x00, 0x00, 0x00, 0x00, 0x00
        /*0020*/ 	.byte	0x00, 0x00, 0x00, 0x00


//--------------------- .nv.info.attn_fwd         --------------------------
	.section	.nv.info.attn_fwd,"",@"SHT_CUDA_INFO"
	.sectionflags	@""
	.align	4


	//----- nvinfo : EIATTR_CUDA_API_VERSION
	.align		4
        /*0000*/ 	.byte	0x04, 0x37
        /*0002*/ 	.short	(.L_8 - .L_7)
.L_7:
        /*0004*/ 	.word	0x00000082


	//----- nvinfo : EIATTR_KPARAM_INFO
	.align		4
.L_8:
        /*0008*/ 	.byte	0x04, 0x17
        /*000a*/ 	.short	(.L_10 - .L_9)
.L_9:
        /*000c*/ 	.word	0x00000000
        /*0010*/ 	.short	0x0019
        /*0012*/ 	.short	0x0080
        /*0014*/ 	.byte	0x00, 0xf4, 0x21, 0x00


	//----- nvinfo : EIATTR_KPARAM_INFO
	.align		4
.L_10:
        /*0018*/ 	.byte	0x04, 0x17
        /*001a*/ 	.short	(.L_12 - .L_11)
.L_11:
        /*001c*/ 	.word	0x00000000
        /*0020*/ 	.short	0x0018
        /*0022*/ 	.short	0x0078
        /*0024*/ 	.byte	0x00, 0xf4, 0x21, 0x00


	//----- nvinfo : EIATTR_KPARAM_INFO
	.align		4
.L_12:
        /*0028*/ 	.byte	0x04, 0x17
        /*002a*/ 	.short	(.L_14 - .L_13)
.L_13:
        /*002c*/ 	.word	0x00000000
        /*0030*/ 	.short	0x0017
        /*0032*/ 	.short	0x0070
        /*0034*/ 	.byte	0x00, 0xf0, 0x11, 0x00


	//----- nvinfo : EIATTR_KPARAM_INFO
	.align		4
.L_14:
        /*0038*/ 	.byte	0x04, 0x17
        /*003a*/ 	.short	(.L_16 - .L_15)
.L_15:
        /*003c*/ 	.word	0x00000000
        /*0040*/ 	.short	0x0016
        /*0042*/ 	.short	0x006c
        /*0044*/ 	.byte	0x00, 0xf0, 0x11, 0x00


	//----- nvinfo : EIATTR_KPARAM_INFO
	.align		4
.L_16:
        /*0048*/ 	.byte	0x04, 0x17
        /*004a*/ 	.short	(.L_18 - .L_17)
.L_17:
        /*004c*/ 	.word	0x00000000
        /*0050*/ 	.short	0x0015
        /*0052*/ 	.short	0x0068
        /*0054*/ 	.byte	0x00, 0xf0, 0x11, 0x00


	//----- nvinfo : EIATTR_KPARAM_INFO
	.align		4
.L_18:
        /*0058*/ 	.byte	0x04, 0x17
        /*005a*/ 	.short	(.L_20 - .L_19)
.L_19:
        /*005c*/ 	.word	0x00000000
        /*0060*/ 	.short	0x0014
        /*0062*/ 	.short	0x0064
        /*0064*/ 	.byte	0x00, 0xf0, 0x11, 0x00


	//----- nvinfo : EIATTR_KPARAM_INFO
	.align		4
.L_20:
        /*0068*/ 	.byte	0x04, 0x17
        /*006a*/ 	.short	(.L_22 - .L_21)
.L_21:
        /*006c*/ 	.word	0x00000000
        /*0070*/ 	.short	0x0013
        /*0072*/ 	.short	0x0060
        /*0074*/ 	.byte	0x00, 0xf0, 0x11, 0x00


	//----- nvinfo : EIATTR_KPARAM_INFO
	.align		4
.L_22:
        /*0078*/ 	.byte	0x04, 0x17
        /*007a*/ 	.short	(.L_24 - .L_23)
.L_23:
        /*007c*/ 	.word	0x00000000
        /*0080*/ 	.short	0x0012
        /*0082*/ 	.short	0x005c
        /*0084*/ 	.byte	0x00, 0xf0, 0x11, 0x00


	//----- nvinfo : EIATTR_KPARAM_INFO
	.align		4
.L_24:
        /*0088*/ 	.byte	0x04, 0x17
        /*008a*/ 	.short	(.L_26 - .L_25)
.L_25:
        /*008c*/ 	.word	0x00000000
        /*0090*/ 	.short	0x0011
        /*0092*/ 	.short	0x0058
        /*0094*/ 	.byte	0x00, 0xf0, 0x11, 0x00


	//----- nvinfo : EIATTR_KPARAM_INFO
	.align		4
.L_26:
        /*0098*/ 	.byte	0x04, 0x17
        /*009a*/ 	.short	(.L_28 - .L_27)
.L_27:
        /*009c*/ 	.word	0x00000000
        /*00a0*/ 	.short	0x0010
        /*00a2*/ 	.short	0x0054
        /*00a4*/ 	.byte	0x00, 0xf0, 0x11, 0x00


	//----- nvinfo : EIATTR_KPARAM_INFO
	.align		4
.L_28:
        /*00a8*/ 	.byte	0x04, 0x17
        /*00aa*/ 	.short	(.L_30 - .L_29)
.L_29:
        /*00ac*/ 	.word	0x00000000
        /*00b0*/ 	.short	0x000f
        /*00b2*/ 	.short	0x0050
        /*00b4*/ 	.byte	0x00, 0xf0, 0x11, 0x00


	//----- nvinfo : EIATTR_KPARAM_INFO
	.align		4
.L_30:
        /*00b8*/ 	.byte	0x04, 0x17
        /*00ba*/ 	.short	(.L_32 - .L_31)
.L_31:
        /*00bc*/ 	.word	0x00000000
        /*00c0*/ 	.short	0x000e
        /*00c2*/ 	.short	0x004c
        /*00c4*/ 	.byte	0x00, 0xf0, 0x11, 0x00


	//----- nvinfo : EIATTR_KPARAM_INFO
	.align		4
.L_32:
        /*00c8*/ 	.byte	0x04, 0x17
        /*00ca*/ 	.short	(.L_34 - .L_33)
.L_33:
        /*00cc*/ 	.word	0x00000000
        /*00d0*/ 	.short	0x000d
        /*00d2*/ 	.short	0x0048
        /*00d4*/ 	.byte	0x00, 0xf0, 0x11, 0x00


	//----- nvinfo : EIATTR_KPARAM_INFO
	.align		4
.L_34:
        /*00d8*/ 	.byte	0x04, 0x17
        /*00da*/ 	.short	(.L_36 - .L_35)
.L_35:
        /*00dc*/ 	.word	0x00000000
        /*00e0*/ 	.short	0x000c
        /*00e2*/ 	.short	0x0044
        /*00e4*/ 	.byte	0x00, 0xf0, 0x11, 0x00


	//----- nvinfo : EIATTR_KPARAM_INFO
	.align		4
.L_36:
        /*00e8*/ 	.byte	0x04, 0x17
        /*00ea*/ 	.short	(.L_38 - .L_37)
.L_37:
        /*00ec*/ 	.word	0x00000000
        /*00f0*/ 	.short	0x000b
        /*00f2*/ 	.short	0x0040
        /*00f4*/ 	.byte	0x00, 0xf0, 0x11, 0x00


	//----- nvinfo : EIATTR_KPARAM_INFO
	.align		4
.L_38:
        /*00f8*/ 	.byte	0x04, 0x17
        /*00fa*/ 	.short	(.L_40 - .L_39)
.L_39:
        /*00fc*/ 	.word	0x00000000
        /*0100*/ 	.short	0x000a
        /*0102*/ 	.short	0x003c
        /*0104*/ 	.byte	0x00, 0xf0, 0x11, 0x00


	//----- nvinfo : EIATTR_KPARAM_INFO
	.align		4
.L_40:
        /*0108*/ 	.byte	0x04, 0x17
        /*010a*/ 	.short	(.L_42 - .L_41)
.L_41:
        /*010c*/ 	.word	0x00000000
        /*0110*/ 	.short	0x0009
        /*0112*/ 	.short	0x0038
        /*0114*/ 	.byte	0x00, 0xf0, 0x11, 0x00


	//----- nvinfo : EIATTR_KPARAM_INFO
	.align		4
.L_42:
        /*0118*/ 	.byte	0x04, 0x17
        /*011a*/ 	.short	(.L_44 - .L_43)
.L_43:
        /*011c*/ 	.word	0x00000000
        /*0120*/ 	.short	0x0008
        /*0122*/ 	.short	0x0034
        /*0124*/ 	.byte	0x00, 0xf0, 0x11, 0x00


	//----- nvinfo : EIATTR_KPARAM_INFO
	.align		4
.L_44:
        /*0128*/ 	.byte	0x04, 0x17
        /*012a*/ 	.short	(.L_46 - .L_45)
.L_45:
        /*012c*/ 	.word	0x00000000
        /*0130*/ 	.short	0x0007
        /*0132*/ 	.short	0x0030
        /*0134*/ 	.byte	0x00, 0xf0, 0x11, 0x00


	//----- nvinfo : EIATTR_KPARAM_INFO
	.align		4
.L_46:
        /*0138*/ 	.byte	0x04, 0x17
        /*013a*/ 	.short	(.L_48 - .L_47)
.L_47:
        /*013c*/ 	.word	0x00000000
        /*0140*/ 	.short	0x0006
        /*0142*/ 	.short	0x002c
        /*0144*/ 	.byte	0x00, 0xf0, 0x11, 0x00


	//----- nvinfo : EIATTR_KPARAM_INFO
	.align		4
.L_48:
        /*0148*/ 	.byte	0x04, 0x17
        /*014a*/ 	.short	(.L_50 - .L_49)
.L_49:
        /*014c*/ 	.word	0x00000000
        /*0150*/ 	.short	0x0005
        /*0152*/ 	.short	0x0028
        /*0154*/ 	.byte	0x00, 0xf0, 0x11, 0x00


	//----- nvinfo : EIATTR_KPARAM_INFO
	.align		4
.L_50:
        /*0158*/ 	.byte	0x04, 0x17
        /*015a*/ 	.short	(.L_52 - .L_51)
.L_51:
        /*015c*/ 	.word	0x00000000
        /*0160*/ 	.short	0x0004
        /*0162*/ 	.short	0x0020
        /*0164*/ 	.byte	0x00, 0xf4, 0x21, 0x00


	//----- nvinfo : EIATTR_KPARAM_INFO
	.align		4
.L_52:
        /*0168*/ 	.byte	0x04, 0x17
        /*016a*/ 	.short	(.L_54 - .L_53)
.L_53:
        /*016c*/ 	.word	0x00000000
        /*0170*/ 	.short	0x0003
        /*0172*/ 	.short	0x0018
        /*0174*/ 	.byte	0x00, 0xf4, 0x21, 0x00


	//----- nvinfo : EIATTR_KPARAM_INFO
	.align		4
.L_54:
        /*0178*/ 	.byte	0x04, 0x17
        /*017a*/ 	.short	(.L_56 - .L_55)
.L_55:
        /*017c*/ 	.word	0x00000000
        /*0180*/ 	.short	0x0002
        /*0182*/ 	.short	0x0010
        /*0184*/ 	.byte	0x00, 0xf4, 0x21, 0x00


	//----- nvinfo : EIATTR_KPARAM_INFO
	.align		4
.L_56:
        /*0188*/ 	.byte	0x04, 0x17
        /*018a*/ 	.short	(.L_58 - .L_57)
.L_57:
        /*018c*/ 	.word	0x00000000
        /*0190*/ 	.short	0x0001
        /*0192*/ 	.short	0x0008
        /*0194*/ 	.byte	0x00, 0xf4, 0x21, 0x00


	//----- nvinfo : EIATTR_KPARAM_INFO
	.align		4
.L_58:
        /*0198*/ 	.byte	0x04, 0x17
        /*019a*/ 	.short	(.L_60 - .L_59)
.L_59:
        /*019c*/ 	.word	0x00000000
        /*01a0*/ 	.short	0x0000
        /*01a2*/ 	.short	0x0000
        /*01a4*/ 	.byte	0x00, 0xf4, 0x21, 0x00


	//----- nvinfo : EIATTR_SPARSE_MMA_MASK
	.align		4
.L_60:
        /*01a8*/ 	.byte	0x03, 0x50
        /*01aa*/ 	.short	0x0000


	//----- nvinfo : EIATTR_MAXREG_COUNT
	.align		4
        /*01ac*/ 	.byte	0x03, 0x1b
        /*01ae*/ 	.short	0x00ff


	//----- nvinfo : EIATTR_NUM_BARRIERS
	.align		4
        /*01b0*/ 	.byte	0x02, 0x4c
        /*01b2*/ 	.byte	0x01
	.zero		1


	//----- nvinfo : EIATTR_MERCURY_ISA_VERSION
	.align		4
        /*01b4*/ 	.byte	0x03, 0x5f
        /*01b6*/ 	.short	0x0101


	//----- nvinfo : EIATTR_COOP_GROUP_MASK_REGIDS
	.align		4
        /*01b8*/ 	.byte	0x04, 0x29
        /*01ba*/ 	.short	(.L_62 - .L_61)


	//   ....[0]....
.L_61:
        /*01bc*/ 	.word	0xffffffff


	//   ....[1]....
        /*01c0*/ 	.word	0xffffffff


	//   ....[2]....
        /*01c4*/ 	.word	0xffffffff


	//   ....[3]....
        /*01c8*/ 	.word	0xffffffff


	//   ....[4]....
        /*01cc*/ 	.word	0xffffffff


	//   ....[5]....
        /*01d0*/ 	.word	0xffffffff


	//   ....[6]....
        /*01d4*/ 	.word	0xffffffff


	//   ....[7]....
        /*01d8*/ 	.word	0xffffffff


	//   ....[8]....
        /*01dc*/ 	.word	0xffffffff


	//   ....[9]....
        /*01e0*/ 	.word	0xffffffff


	//   ....[10]....
        /*01e4*/ 	.word	0xffffffff


	//   ....[11]....
        /*01e8*/ 	.word	0xffffffff


	//   ....[12]....
        /*01ec*/ 	.word	0xffffffff


	//   ....[13]....
        /*01f0*/ 	.word	0xffffffff


	//   ....[14]....
        /*01f4*/ 	.word	0xffffffff


	//   ....[15]....
        /*01f8*/ 	.word	0xffffffff


	//----- nvinfo : EIATTR_COOP_GROUP_INSTR_OFFSETS
	.align		4
.L_62:
        /*01fc*/ 	.byte	0x04, 0x28
        /*01fe*/ 	.short	(.L_64 - .L_63)


	//   ....[0]....
.L_63:
        /*0200*/ 	.word	0x00002580


	//   ....[1]....
        /*0204*/ 	.word	0x00002610


	//   ....[2]....
        /*0208*/ 	.word	0x00002620


	//   ....[3]....
        /*020c*/ 	.word	0x00002700


	//   ....[4]....
        /*0210*/ 	.word	0x00002730


	//   ....[5]....
        /*0214*/ 	.word	0x00002790


	//   ....[6]....
        /*0218*/ 	.word	0x00002800


	//   ....[7]....
        /*021c*/ 	.word	0x00002850


	//   ....[8]....
        /*0220*/ 	.word	0x000031b0


	//   ....[9]....
        /*0224*/ 	.word	0x000031c0


	//   ....[10]....
        /*0228*/ 	.word	0x000031d0


	//   ....[11]....
        /*022c*/ 	.word	0x000031e0


	//   ....[12]....
        /*0230*/ 	.word	0x00003230


	//   ....[13]....
        /*0234*/ 	.word	0x00003240


	//   ....[14]....
        /*0238*/ 	.word	0x00003250


	//   ....[15]....
        /*023c*/ 	.word	0x00003260


	//----- nvinfo : EIATTR_EXIT_INSTR_OFFSETS
	.align		4
.L_64:
        /*0240*/ 	.byte	0x04, 0x1c
        /*0242*/ 	.short	(.L_66 - .L_65)


	//   ....[0]....
.L_65:
        /*0244*/ 	.word	0x00006680


	//----- nvinfo : EIATTR_REQNTID
	.align		4
.L_66:
        /*0248*/ 	.byte	0x04, 0x10
        /*024a*/ 	.short	(.L_68 - .L_67)
.L_67:
        /*024c*/ 	.word	0x00000100
        /*0250*/ 	.word	0x00000001
        /*0254*/ 	.word	0x00000001


	//----- nvinfo : EIATTR_CBANK_PARAM_SIZE
	.align		4
.L_68:
        /*0258*/ 	.byte	0x03, 0x19
        /*025a*/ 	.short	0x0088


	//----- nvinfo : EIATTR_PARAM_CBANK
	.align		4
        /*025c*/ 	.byte	0x04, 0x0a
        /*025e*/ 	.short	(.L_70 - .L_69)
	.align		4
.L_69:
        /*0260*/ 	.word	index@(.nv.constant0.attn_fwd)
        /*0264*/ 	.short	0x0210
        /*0266*/ 	.short	0x0088


	//----- nvinfo : EIATTR_SW_WAR
	.align		4
.L_70:
        /*0268*/ 	.byte	0x04, 0x36
        /*026a*/ 	.short	(.L_72 - .L_71)
.L_71:
        /*026c*/ 	.word	0x00000008
.L_72:


//--------------------- .nv.callgraph             --------------------------
	.section	.nv.callgraph,"",@"SHT_CUDA_CALLGRAPH"
	.align	4
	.sectionentsize	8
	.align		4
        /*0000*/ 	.word	0x00000000
	.align		4
        /*0004*/ 	.word	0xffffffff
	.align		4
        /*0008*/ 	.word	0x00000000
	.align		4
        /*000c*/ 	.word	0xfffffffe
	.align		4
        /*0010*/ 	.word	0x00000000
	.align		4
        /*0014*/ 	.word	0xfffffffd
	.align		4
        /*0018*/ 	.word	0x00000000
	.align		4
        /*001c*/ 	.word	0xfffffffc


//--------------------- .nv.constant4             --------------------------
	.section	.nv.constant4,"a",@progbits
	.align	8
	.align		8
.nv.constant4:
        /*0000*/ 	.dword	_$_str


//--------------------- .text.attn_fwd            --------------------------
	.section	.text.attn_fwd,"ax",@progbits
	.align	128
        .global         attn_fwd
        .type           attn_fwd,@function
        .size           attn_fwd,(.L_x_3 - attn_fwd)
        .other          attn_fwd,@"STO_CUDA_ENTRY STV_DEFAULT"
attn_fwd:
.text.attn_fwd:
[----:B------:R-:W-:Y:S01]  /*0000*/  LDC R1, c[0x0][0x28] ;  /* 0x00000a00ff017b82 */ /* 0x000fe20000000800 */
[----:B------:R-:W0:Y:S07]  /*0010*/  S2R R0, SR_TID.X ;  /* 0x0000000000007919 */ /* 0x000e2e0000002100 */
[----:B------:R-:W1:Y:S01]  /*0020*/  S2UR UR6, SR_CTAID.Y ;  /* 0x00000000000679c3 */ /* 0x000e620000002600 */
[----:B------:R-:W-:Y:S01]  /*0030*/  ULDC.64 UR4, c[0x0][0x240] ;  /* 0x0000900000047ab9 */ /* 0x000fe20000000a00 */
[----:B------:R-:W-:Y:S01]  /*0040*/  ULDC.64 UR24, c[0x0][0x208] ;  /* 0x0000820000187ab9 */ /* 0x000fe20000000a00 */
[----:B------:R-:W2:Y:S05]  /*0050*/  S2R R2, SR_CTAID.X ;  /* 0x0000000000027919 */ /* 0x000eaa0000002500 */
[----:B------:R-:W3:Y:S08]  /*0060*/  LDC.64 R6, c[0x0][0x210] ;  /* 0x00008400ff067b82 */ /* 0x000ef00000000a00 */
[----:B------:R-:W4:Y:S01]  /*0070*/  LDC R145, c[0x0][0x248] ;  /* 0x00009200ff917b82 */ /* 0x000f220000000800 */
[----:B-1----:R-:W-:-:S04]  /*0080*/  UIMAD UR4, UR6, UR4, URZ ;  /* 0x00000004060472a4 */ /* 0x002fc8000f8e023f */
[----:B------:R-:W-:Y:S01]  /*0090*/  USHF.L.U32 UR7, UR4, 0x1, URZ ;  /* 0x0000000104077899 */ /* 0x000fe2000800063f */
[----:B0-----:R-:W-:-:S04]  /*00a0*/  LOP3.LUT R3, R0, 0xff, RZ, 0xc0, !PT ;  /* 0x000000ff00037812 */ /* 0x001fc800078ec0ff */
[----:B--2---:R-:W-:-:S05]  /*00b0*/  LEA R2, R2, R3, 0x8 ;  /* 0x0000000302027211 */ /* 0x004fca00078e40ff */
[----:B------:R-:W-:Y:S01]  /*00c0*/  IMAD R4, R2, UR5, RZ ;  /* 0x0000000502047c24 */ /* 0x000fe2000f8e02ff */
[----:B------:R-:W-:Y:S01]  /*00d0*/  UIMAD.WIDE UR4, UR4, 0x2, URZ ;  /* 0x00000002040478a5 */ /* 0x000fe2000f8e023f */
[C---:B----4-:R-:W-:Y:S01]  /*00e0*/  IMAD R17, R145.reuse, 0x50, RZ ;  /* 0x0000005091117824 */ /* 0x050fe200078e02ff */
[C---:B------:R-:W-:Y:S01]  /*00f0*/  SHF.L.U32 R5, R145.reuse, 0x3, RZ ;  /* 0x0000000391057819 */ /* 0x040fe200000006ff */
[----:B------:R-:W-:Y:S01]  /*0100*/  IMAD R13, R145, 0xa, RZ ;  /* 0x0000000a910d7824 */ /* 0x000fe200078e02ff */
[C---:B------:R-:W-:Y:S01]  /*0110*/  SHF.L.U32 R19, R4.reuse, 0x1, RZ ;  /* 0x0000000104137819 */ /* 0x040fe200000006ff */
[----:B------:R-:W-:-:S03]  /*0120*/  IMAD.HI R4, R4, 0x2, RZ ;  /* 0x0000000204047827 */ /* 0x000fc600078e02ff */
[----:B---3--:R-:W-:Y:S01]  /*0130*/  IADD3 R18, P0, P1, R19, UR7, R6 ;  /* 0x0000000713127c10 */ /* 0x008fe2000f91e006 */
[----:B------:R-:W-:-:S03]  /*0140*/  IMAD.SHL.U32 R9, R145, 0x10, RZ ;  /* 0x0000001091097824 */ /* 0x000fc600078e00ff */
[----:B------:R-:W-:Y:S02]  /*0150*/  IADD3.X R19, R4, UR5, R7, P0, P1 ;  /* 0x0000000504137c10 */ /* 0x000fe400087e2407 */
[CC--:B------:R-:W-:Y:S01]  /*0160*/  LEA R16, P2, R145.reuse, R18.reuse, 0x4 ;  /* 0x0000001291107211 */ /* 0x0c0fe200078420ff */
[C---:B------:R-:W-:Y:S01]  /*0170*/  IMAD R25, R145.reuse, 0x14, RZ ;  /* 0x0000001491197824 */ /* 0x040fe200078e02ff */
[CC--:B------:R-:W-:Y:S01]  /*0180*/  LEA R8, P3, R145.reuse, R18.reuse, 0x5 ;  /* 0x0000001291087211 */ /* 0x0c0fe200078628ff */
[C---:B------:R-:W-:Y:S01]  /*0190*/  IMAD R29, R145.reuse, 0x28, RZ ;  /* 0x00000028911d7824 */ /* 0x040fe200078e02ff */
[C---:B------:R-:W-:Y:S01]  /*01a0*/  SHF.L.U32 R21, R145.reuse, 0x5, RZ ;  /* 0x0000000591157819 */ /* 0x040fe200000006ff */
[----:B------:R-:W-:Y:S01]  /*01b0*/  IMAD R11, R145, 0x5, RZ ;  /* 0x00000005910b7824 */ /* 0x000fe200078e02ff */
[-C--:B------:R-:W-:Y:S01]  /*01c0*/  IADD3 R12, P0, R17, R18.reuse, RZ ;  /* 0x00000012110c7210 */ /* 0x080fe20007f1e0ff */
[C---:B------:R-:W-:Y:S01]  /*01d0*/  IMAD R23, R145.reuse, 0x42, RZ ;  /* 0x0000004291177824 */ /* 0x040fe200078e02ff */
[CC--:B------:R-:W-:Y:S01]  /*01e0*/  LEA R4, P1, R145.reuse, R18.reuse, 0x6 ;  /* 0x0000001291047211 */ /* 0x0c0fe200078230ff */
[----:B------:R-:W-:Y:S01]  /*01f0*/  IMAD R15, R145, 0x6, RZ ;  /* 0x00000006910f7824 */ /* 0x000fe200078e02ff */
[-C--:B------:R-:W-:Y:S01]  /*0200*/  LEA.HI.X.SX32 R17, R5, R19.reuse, 0x1, P2 ;  /* 0x0000001305117211 */ /* 0x080fe200010f0eff */
[----:B------:R-:W-:Y:S01]  /*0210*/  IMAD R35, R145, 0xc, RZ ;  /* 0x0000000c91237824 */ /* 0x000fe200078e02ff */
[-C--:B------:R-:W-:Y:S01]  /*0220*/  IADD3 R20, P2, R13, R18.reuse, RZ ;  /* 0x000000120d147210 */ /* 0x080fe20007f5e0ff */
        /* <DEDUP_REMOVED lines=15> */
[----:B------:R-:W-:Y:S01]  /*0320*/  IADD3 R28, P3, R15, R18, RZ ;  /* 0x000000120f1c7210 */ /* 0x000fe20007f7e0ff */
[----:B------:R-:W-:Y:S01]  /*0330*/  IMAD R43, R145, 0xe, RZ ;  /* 0x0000000e912b7824 */ /* 0x000fe200078e02ff */
[----:B------:R-:W-:-:S02]  /*0340*/  LEA.HI.X.SX32 R25, R25, R19, 0x1, P1 ;  /* 0x0000001319197211 */ /* 0x000fc400008f0eff */
[C---:B------:R-:W-:Y:S01]  /*0350*/  SHF.L.U32 R27, R145.reuse, 0x1, RZ ;  /* 0x00000001911b7819 */ /* 0x040fe200000006ff */
[----:B------:R-:W-:Y:S01]  /*0360*/  IMAD R57, R145, 0x3f, RZ ;  /* 0x0000003f91397824 */ /* 0x000fe200078e02ff */
[-C--:B------:R-:W-:Y:S01]  /*0370*/  IADD3 R32, P1, R35, R18.reuse, RZ ;  /* 0x0000001223207210 */ /* 0x080fe20007f3e0ff */
[----:B------:R-:W-:Y:S01]  /*0380*/  IMAD R61, R145, 0x12, RZ ;  /* 0x00000012913d7824 */ /* 0x000fe200078e02ff */
[-C--:B------:R-:W-:Y:S01]  /*0390*/  IADD3 R14, P5, R33, R18.reuse, RZ ;  /* 0x00000012210e7210 */ /* 0x080fe20007fbe0ff */
[----:B------:R-:W-:Y:S01]  /*03a0*/  IMAD R39, R145, 0x7, RZ ;  /* 0x0000000791277824 */ /* 0x000fe200078e02ff */
[-C--:B------:R-:W-:Y:S01]  /*03b0*/  LEA.HI.X.SX32 R13, R29, R19.reuse, 0x1, P0 ;  /* 0x000000131d0d7211 */ /* 0x080fe200000f0eff */
[----:B------:R-:W-:Y:S01]  /*03c0*/  IMAD R71, R145, 0x46, RZ ;  /* 0x0000004691477824 */ /* 0x000fe200078e02ff */
[-C--:B------:R-:W-:Y:S01]  /*03d0*/  LEA.HI.X.SX32 R29, R7, R19.reuse, 0x1, P3 ;  /* 0x00000013071d7211 */ /* 0x080fe200018f0eff */
[----:B------:R-:W-:Y:S01]  /*03e0*/  IMAD R75, R145, 0x48, RZ ;  /* 0x00000048914b7824 */ /* 0x000fe200078e02ff */
[-C--:B------:R-:W-:Y:S01]  /*03f0*/  IADD3 R36, P3, R45, R18.reuse, RZ ;  /* 0x000000122d247210 */ /* 0x080fe20007f7e0ff */
[----:B------:R-:W-:Y:S01]  /*0400*/  IMAD.SHL.U32 R31, R145, 0x4, RZ ;  /* 0x00000004911f7824 */ /* 0x000fe200078e00ff */
[-C--:B------:R-:W-:Y:S01]  /*0410*/  LEA.HI.X.SX32 R33, R15, R19.reuse, 0x1, P1 ;  /* 0x000000130f217211 */ /* 0x080fe200008f0eff */
[----:B------:R-:W-:Y:S01]  /*0420*/  IMAD R41, R145, 0x9, RZ ;  /* 0x0000000991297824 */ /* 0x000fe200078e02ff */
[-C--:B------:R-:W-:Y:S01]  /*0430*/  LEA.HI.X.SX32 R15, R45, R19.reuse, 0x1, P5 ;  /* 0x000000132d0f7211 */ /* 0x080fe200028f0eff */
[----:B------:R-:W-:Y:S01]  /*0440*/  IMAD R69, R145, 0x16, RZ ;  /* 0x0000001691457824 */ /* 0x000fe200078e02ff */
[-C--:B------:R-:W-:Y:S01]  /*0450*/  IADD3 R46, P5, R53, R18.reuse, RZ ;  /* 0x00000012352e7210 */ /* 0x080fe20007fbe0ff */
[----:B------:R-:W-:Y:S01]  /*0460*/  IMAD R81, R145, 0x1a, RZ ;  /* 0x0000001a91517824 */ /* 0x000fe200078e02ff */
[-C--:B------:R-:W-:Y:S01]  /*0470*/  IADD3 R34, P0, R37, R18.reuse, RZ ;  /* 0x0000001225227210 */ /* 0x080fe20007f1e0ff */
[----:B------:R-:W-:Y:S01]  /*0480*/  IMAD R87, R145, 0x1e, RZ ;  /* 0x0000001e91577824 */ /* 0x000fe200078e02ff */
[-C--:B------:R-:W-:Y:S01]  /*0490*/  LEA.HI.X.SX32 R37, R37, R19.reuse, 0x1, P3 ;  /* 0x0000001325257211 */ /* 0x080fe200018f0eff */
[----:B------:R-:W-:Y:S01]  /*04a0*/  IMAD R63, R145, 0x44, RZ ;  /* 0x00000044913f7824 */ /* 0x000fe200078e02ff */
[-C--:B------:R-:W-:Y:S01]  /*04b0*/  IADD3 R42, P3, R47, R18.reuse, RZ ;  /* 0x000000122f2a7210 */ /* 0x080fe20007f7e0ff */
        /* <DEDUP_REMOVED lines=15> */
[-C--:B------:R-:W-:Y:S01]  /*05b0*/  LEA.HI.X.SX32 R7, R57, R19.reuse, 0x1, P4 ;  /* 0x0000001339077211 */ /* 0x080fe200020f0eff */
[C---:B------:R-:W-:Y:S01]  /*05c0*/  IMAD R107, R145.reuse, 0x2a, RZ ;  /* 0x0000002a916b7824 */ /* 0x040fe200078e02ff */
[CC--:B------:R-:W-:Y:S01]  /*05d0*/  LEA R74, P6, R145.reuse, R18.reuse, 0x2 ;  /* 0x00000012914a7211 */ /* 0x0c0fe200078c10ff */
[C---:B------:R-:W-:Y:S01]  /*05e0*/  IMAD R117, R145.reuse, 0x2e, RZ ;  /* 0x0000002e91757824 */ /* 0x040fe200078e02ff */
[CC--:B------:R-:W-:Y:S01]  /*05f0*/  LEA R70, P4, R145.reuse, R18.reuse, 0x3 ;  /* 0x0000001291467211 */ /* 0x0c0fe200078818ff */
[C---:B------:R-:W-:Y:S01]  /*0600*/  IMAD R113, R145.reuse, 0x2c, RZ ;  /* 0x0000002c91717824 */ /* 0x040fe200078e02ff */
[CC--:B------:R-:W-:Y:S01]  /*0610*/  LEA.HI.X.SX32 R77, R145.reuse, R19.reuse, 0x1, P5 ;  /* 0x00000013914d7211 */ /* 0x0c0fe200028f0eff */
        /* <DEDUP_REMOVED lines=93> */
[----:B------:R-:W-:Y:S01]  /*0bf0*/  LEA.HI.X.SX32 R39, R95, R19, 0x1, P0 ;  /* 0x000000135f277211 */ /* 0x000fe200000f0eff */
[----:B------:R-:W2:Y:S01]  /*0c00*/  LDG.E.U16 R8, desc[UR24][R8.64] ;  /* 0x0000001808087981 */ /* 0x000ea2000c1e1500 */
[----:B------:R-:W-:-:S02]  /*0c10*/  IADD3 R100, P0, R153, R18, RZ ;  /* 0x0000001299647210 */ /* 0x000fc40007f1e0ff */
[-C--:B------:R-:W-:Y:S01]  /*0c20*/  LEA.HI.X.SX32 R41, R97, R19.reuse, 0x1, P3 ;  /* 0x0000001361297211 */ /* 0x080fe200018f0eff */
[----:B------:R-:W-:Y:S01]  /*0c30*/  IMAD R135, R145, 0x37, RZ ;  /* 0x0000003791877824 */ /* 0x000fe200078e02ff */
[-C--:B------:R-:W-:Y:S01]  /*0c40*/  IADD3 R92, P3, R155, R18.reuse, RZ ;  /* 0x000000129b5c7210 */ /* 0x080fe20007f7e0ff */
[----:B------:R0:W3:Y:S01]  /*0c50*/  LDG.E.U16 R118, desc[UR24][R18.64] ;  /* 0x0000001812767981 */ /* 0x0000e2000c1e1500 */
[-C--:B------:R-:W-:Y:S02]  /*0c60*/  LEA.HI.X.SX32 R87, R99, R19.reuse, 0x1, P6 ;  /* 0x0000001363577211 */ /* 0x080fe400030f0eff */
[-C--:B------:R-:W-:Y:S01]  /*0c70*/  LEA.HI.X.SX32 R91, R103, R19.reuse, 0x1, P5 ;  /* 0x00000013675b7211 */ /* 0x080fe200028f0eff */
[----:B------:R-:W4:Y:S01]  /*0c80*/  LDG.E.U16 R9, desc[UR24][R10.64] ;  /* 0x000000180a097981 */ /* 0x000f22000c1e1500 */
[-C--:B------:R-:W-:Y:S02]  /*0c90*/  LEA.HI.X.SX32 R111, R105, R19.reuse, 0x1, P2 ;  /* 0x00000013696f7211 */ /* 0x080fe400010f0eff */
[----:B------:R-:W-:Y:S01]  /*0ca0*/  IADD3 R96, P6, R157, R18, RZ ;  /* 0x000000129d607210 */ /* 0x000fe20007fde0ff */
[----:B------:R-:W5:Y:S01]  /*0cb0*/  LDG.E.U16 R16, desc[UR24][R16.64] ;  /* 0x0000001810107981 */ /* 0x000f62000c1e1500 */
[----:B------:R-:W-:-:S02]  /*0cc0*/  LEA.HI.X.SX32 R89, R101, R19, 0x1, P4 ;  /* 0x0000001365597211 */ /* 0x000fc400020f0eff */
[-C--:B------:R-:W-:Y:S01]  /*0cd0*/  IADD3 R124, P2, R163, R18.reuse, RZ ;  /* 0x00000012a37c7210 */ /* 0x080fe20007f5e0ff */
[----:B------:R-:W5:Y:S01]  /*0ce0*/  LDG.E.U16 R4, desc[UR24][R4.64] ;  /* 0x0000001804047981 */ /* 0x000f62000c1e1500 */
[-C--:B------:R-:W-:Y:S02]  /*0cf0*/  LEA.HI.X.SX32 R103, R107, R19.reuse, 0x1, P1 ;  /* 0x000000136b677211 */ /* 0x080fe400008f0eff */
[-C--:B------:R-:W-:Y:S01]  /*0d00*/  IADD3 R94, P4, R159, R18.reuse, RZ ;  /* 0x000000129f5e7210 */ /* 0x080fe20007f9e0ff */
[----:B------:R-:W5:Y:S01]  /*0d10*/  LDG.E.U16 R12, desc[UR24][R12.64] ;  /* 0x000000180c0c7981 */ /* 0x000f62000c1e1500 */
[-C--:B------:R-:W-:Y:S02]  /*0d20*/  IADD3 R122, P1, R165, R18.reuse, RZ ;  /* 0x00000012a57a7210 */ /* 0x080fe40007f3e0ff */
[----:B------:R-:W-:Y:S01]  /*0d30*/  LEA.HI.X.SX32 R101, R109, R19, 0x1, P0 ;  /* 0x000000136d657211 */ /* 0x000fe200000f0eff */
[----:B------:R-:W5:Y:S01]  /*0d40*/  LDG.E.U16 R36, desc[UR24][R36.64] ;  /* 0x0000001824247981 */ /* 0x000f62000c1e1500 */
[----:B------:R-:W-:-:S02]  /*0d50*/  IADD3 R114, P0, R167, R18, RZ ;  /* 0x00000012a7727210 */ /* 0x000fc40007f1e0ff */
[-C--:B------:R-:W-:Y:S01]  /*0d60*/  LEA.HI.X.SX32 R93, R113, R19.reuse, 0x1, P3 ;  /* 0x00000013715d7211 */ /* 0x080fe200018f0eff */
[----:B------:R-:W5:Y:S01]  /*0d70*/  LDG.E.U16 R14, desc[UR24][R14.64] ;  /* 0x000000180e0e7981 */ /* 0x000f62000c1e1500 */
[-C--:B------:R-:W-:Y:S02]  /*0d80*/  IADD3 R112, P3, R169, R18.reuse, RZ ;  /* 0x00000012a9707210 */ /* 0x080fe40007f7e0ff */
[-C--:B------:R-:W-:Y:S01]  /*0d90*/  LEA.HI.X.SX32 R97, R115, R19.reuse, 0x1, P6 ;  /* 0x0000001373617211 */ /* 0x080fe200030f0eff */
[----:B------:R-:W5:Y:S01]  /*0da0*/  LDG.E.U16 R76, desc[UR24][R76.64] ;  /* 0x000000184c4c7981 */ /* 0x000f62000c1e1500 */
[-C--:B------:R-:W-:Y:S02]  /*0db0*/  LEA.HI.X.SX32 R125, R121, R19.reuse, 0x1, P2 ;  /* 0x00000013797d7211 */ /* 0x080fe400010f0eff */
[-C--:B------:R-:W-:Y:S01]  /*0dc0*/  IADD3 R108, P6, R171, R18.reuse, RZ ;  /* 0x00000012ab6c7210 */ /* 0x080fe20007fde0ff */
[----:B------:R-:W5:Y:S01]  /*0dd0*/  LDG.E.U16 R52, desc[UR24][R52.64] ;  /* 0x0000001834347981 */ /* 0x000f62000c1e1500 */
[-C--:B------:R-:W-:Y:S01]  /*0de0*/  LEA.HI.X.SX32 R95, R117, R19.reuse, 0x1, P4 ;  /* 0x00000013755f7211 */ /* 0x080fe200020f0eff */
[----:B------:R-:W-:Y:S01]  /*0df0*/  IMAD R117, R145, 0x3b, RZ ;  /* 0x0000003b91757824 */ /* 0x000fe200078e02ff */
[----:B------:R-:W-:Y:S01]  /*0e00*/  IADD3 R128, P2, R177, R18, RZ ;  /* 0x00000012b1807210 */ /* 0x000fe20007f5e0ff */
[----:B------:R-:W5:Y:S01]  /*0e10*/  LDG.E.U16 R48, desc[UR24][R48.64] ;  /* 0x0000001830307981 */ /* 0x000f62000c1e1500 */
[----:B------:R-:W-:-:S02]  /*0e20*/  LEA.HI.X.SX32 R123, R123, R19, 0x1, P1 ;  /* 0x000000137b7b7211 */ /* 0x000fc400008f0eff */
[-C--:B------:R-:W-:Y:S01]  /*0e30*/  IADD3 R98, P5, R161, R18.reuse, RZ ;  /* 0x00000012a1627210 */ /* 0x080fe20007fbe0ff */
[----:B------:R-:W5:Y:S01]  /*0e40*/  LDG.E.U16 R68, desc[UR24][R68.64] ;  /* 0x0000001844447981 */ /* 0x000f62000c1e1500 */
[-C--:B------:R-:W-:Y:S02]  /*0e50*/  IADD3 R130, P1, R179, R18.reuse, RZ ;  /* 0x00000012b3827210 */ /* 0x080fe40007f3e0ff */
[-C--:B------:R-:W-:Y:S01]  /*0e60*/  LEA.HI.X.SX32 R115, R127, R19.reuse, 0x1, P0 ;  /* 0x000000137f737211 */ /* 0x080fe200000f0eff */
[----:B------:R-:W5:Y:S01]  /*0e70*/  LDG.E.U16 R26, desc[UR24][R26.64] ;  /* 0x000000181a1a7981 */ /* 0x000f62000c1e1500 */
[-C--:B------:R-:W-:Y:S02]  /*0e80*/  IADD3 R126, P0, R181, R18.reuse, RZ ;  /* 0x00000012b57e7210 */ /* 0x080fe40007f1e0ff */
[----:B------:R-:W-:Y:S01]  /*0e90*/  IADD3 R106, P4, R173, R18, RZ ;  /* 0x00000012ad6a7210 */ /* 0x000fe20007f9e0ff */
[----:B------:R-:W5:Y:S01]  /*0ea0*/  LDG.E.U16 R110, desc[UR24][R110.64] ;  /* 0x000000186e6e7981 */ /* 0x000f62000c1e1500 */
[----:B------:R-:W-:-:S02]  /*0eb0*/  LEA.HI.X.SX32 R113, R129, R19, 0x1, P3 ;  /* 0x0000001381717211 */ /* 0x000fc400018f0eff */
[-C--:B------:R-:W-:Y:S01]  /*0ec0*/  LEA.HI.X.SX32 R109, R131, R19.reuse, 0x1, P6 ;  /* 0x00000013836d7211 */ /* 0x080fe200030f0eff */
[----:B------:R-:W5:Y:S01]  /*0ed0*/  LDG.E.U16 R124, desc[UR24][R124.64] ;  /* 0x000000187c7c7981 */ /* 0x000f62000c1e1500 */
[-C--:B------:R-:W-:Y:S02]  /*0ee0*/  LEA.HI.X.SX32 R129, R137, R19.reuse, 0x1, P2 ;  /* 0x0000001389817211 */ /* 0x080fe400010f0eff */
[-C--:B------:R-:W-:Y:S01]  /*0ef0*/  LEA.HI.X.SX32 R99, R119, R19.reuse, 0x1, P5 ;  /* 0x0000001377637211 */ /* 0x080fe200028f0eff */
[----:B------:R-:W-:Y:S01]  /*0f00*/  IMAD R119, R145, 0x3d, RZ ;  /* 0x0000003d91777824 */ /* 0x000fe200078e02ff */
[-C--:B------:R-:W-:Y:S01]  /*0f10*/  LEA.HI.X.SX32 R131, R139, R19.reuse, 0x1, P1 ;  /* 0x000000138b837211 */ /* 0x080fe200008f0eff */
[----:B------:R-:W5:Y:S01]  /*0f20*/  LDG.E.U16 R128, desc[UR24][R128.64] ;  /* 0x0000001880807981 */ /* 0x000f62000c1e1500 */
[-C--:B------:R-:W-:Y:S02]  /*0f30*/  IADD3 R120, P3, R183, R18.reuse, RZ ;  /* 0x00000012b7787210 */ /* 0x080fe40007f7e0ff */
[----:B------:R-:W-:Y:S01]  /*0f40*/  LEA.HI.X.SX32 R127, R117, R19, 0x1, P0 ;  /* 0x00000013757f7211 */ /* 0x000fe200000f0eff */
[----:B------:R-:W5:Y:S01]  /*0f50*/  LDG.E.U16 R22, desc[UR24][R22.64] ;  /* 0x0000001816167981 */ /* 0x000f62000c1e1500 */
[----:B------:R-:W-:-:S02]  /*0f60*/  IADD3 R104, P5, R175, R18, RZ ;  /* 0x00000012af687210 */ /* 0x000fc40007fbe0ff */
[-C--:B------:R-:W-:Y:S01]  /*0f70*/  IADD3 R116, P6, R185, R18.reuse, RZ ;  /* 0x00000012b9747210 */ /* 0x080fe20007fde0ff */
[----:B------:R-:W5:Y:S01]  /*0f80*/  LDG.E.U16 R74, desc[UR24][R74.64] ;  /* 0x000000184a4a7981 */ /* 0x000f62000c1e1500 */
[-C--:B------:R-:W-:Y:S02]  /*0f90*/  LEA.HI.X.SX32 R107, R133, R19.reuse, 0x1, P4 ;  /* 0x00000013856b7211 */ /* 0x080fe400020f0eff */
[----:B0-----:R-:W-:Y:S01]  /*0fa0*/  IADD3 R18, P4, R187, R18, RZ ;  /* 0x00000012bb127210 */ /* 0x001fe20007f9e0ff */
[----:B------:R-:W5:Y:S01]  /*0fb0*/  LDG.E.U16 R60, desc[UR24][R60.64] ;  /* 0x000000183c3c7981 */ /* 0x000f62000c1e1500 */
[-C--:B------:R-:W-:Y:S02]  /*0fc0*/  LEA.HI.X.SX32 R121, R141, R19.reuse, 0x1, P3 ;  /* 0x000000138d797211 */ /* 0x080fe400018f0eff */
[-C--:B------:R-:W-:Y:S01]  /*0fd0*/  LEA.HI.X.SX32 R105, R135, R19.reuse, 0x1, P5 ;  /* 0x0000001387697211 */ /* 0x080fe200028f0eff */
[----:B------:R-:W5:Y:S01]  /*0fe0*/  LDG.E.U16 R72, desc[UR24][R72.64] ;  /* 0x0000001848487981 */ /* 0x000f62000c1e1500 */
[----:B------:R-:W-:-:S02]  /*0ff0*/  LEA.HI.X.SX32 R117, R119, R19, 0x1, P6 ;  /* 0x0000001377757211 */ /* 0x000fc400030f0eff */
[----:B------:R-:W-:Y:S01]  /*1000*/  LEA.HI.X.SX32 R19, R143, R19, 0x1, P4 ;  /* 0x000000138f137211 */ /* 0x000fe200020f0eff */
[----:B------:R-:W5:Y:S04]  /*1010*/  LDG.E.U16 R30, desc[UR24][R30.64] ;  /* 0x000000181e1e7981 */ /* 0x000f68000c1e1500 */
        /* <DEDUP_REMOVED lines=33> */
[----:B------:R0:W5:Y:S04]  /*1230*/  LDG.E.U16 R107, desc[UR24][R106.64] ;  /* 0x000000186a6b7981 */ /* 0x000168000c1e1500 */
[----:B------:R-:W5:Y:S04]  /*1240*/  LDG.E.U16 R18, desc[UR24][R18.64] ;  /* 0x0000001812127981 */ /* 0x000f68000c1e1500 */
[----:B------:R1:W5:Y:S01]  /*1250*/  LDG.E.U16 R5, desc[UR24][R98.64] ;  /* 0x0000001862057981 */ /* 0x000362000c1e1500 */
[----:B------:R-:W1:Y:S03]  /*1260*/  S2UR UR4, SR_CgaCtaId ;  /* 0x00000000000479c3 */ /* 0x000e660000008800 */
[----:B------:R-:W5:Y:S04]  /*1270*/  LDG.E.U16 R44, desc[UR24][R44.64] ;  /* 0x000000182c2c7981 */ /* 0x000f68000c1e1500 */
[----:B------:R-:W5:Y:S01]  /*1280*/  LDG.E.U16 R50, desc[UR24][R50.64] ;  /* 0x0000001832327981 */ /* 0x000f62000c1e1500 */
[----:B0-----:R-:W0:Y:S03]  /*1290*/  LDC R106, c[0x0][0x280] ;  /* 0x0000a000ff6a7b82 */ /* 0x001e260000000800 */
[----:B------:R-:W5:Y:S04]  /*12a0*/  LDG.E.U16 R66, desc[UR24][R66.64] ;  /* 0x0000001842427981 */ /* 0x000f68000c1e1500 */
[----:B------:R-:W5:Y:S04]  /*12b0*/  LDG.E.U16 R84, desc[UR24][R84.64] ;  /* 0x0000001854547981 */ /* 0x000f68000c1e1500 */
[----:B------:R-:W5:Y:S04]  /*12c0*/  LDG.E.U16 R90, desc[UR24][R90.64] ;  /* 0x000000185a5a7981 */ /* 0x000f68000c1e1500 */
[----:B------:R-:W5:Y:S04]  /*12d0*/  LDG.E.U16 R104, desc[UR24][R104.64] ;  /* 0x0000001868687981 */ /* 0x000f68000c1e1500 */
[----:B------:R0:W5:Y:S01]  /*12e0*/  LDG.E.U16 R7, desc[UR24][R6.64] ;  /* 0x0000001806077981 */ /* 0x000162000c1e1500 */
[----:B------:R-:W-:-:S02]  /*12f0*/  LOP3.LUT R10, R0, 0x3f, RZ, 0xc0, !PT ;  /* 0x0000003f000a7812 */ /* 0x000fc400078ec0ff */
[----:B------:R-:W-:Y:S01]  /*1300*/  LOP3.LUT R11, R0, 0xc0, RZ, 0xc0, !PT ;  /* 0x000000c0000b7812 */ /* 0x000fe200078ec0ff */
[----:B------:R-:W-:Y:S02]  /*1310*/  UMOV UR7, 0x400 ;  /* 0x0000040000077882 */ /* 0x000fe40000000000 */
[----:B-1----:R-:W-:Y:S01]  /*1320*/  ULEA UR7, UR4, UR7, 0x18 ;  /* 0x0000000704077291 */ /* 0x002fe2000f8ec03f */
[----:B------:R-:W-:-:S04]  /*1330*/  LEA R13, R11, R10, 0x6 ;  /* 0x0000000a0b0d7211 */ /* 0x000fc800078e30ff */
[----:B------:R-:W-:-:S04]  /*1340*/  SHF.L.U32 R13, R13, 0x1, RZ ;  /* 0x000000010d0d7819 */ /* 0x000fc800000006ff */
[C---:B------:R-:W-:Y:S02]  /*1350*/  LOP3.LUT R15, R13.reuse, 0x10, RZ, 0x3c, !PT ;  /* 0x000000100d0f7812 */ /* 0x040fe400078e3cff */
[----:B------:R-:W-:Y:S02]  /*1360*/  LOP3.LUT R17, R13, 0x20, RZ, 0x3c, !PT ;  /* 0x000000200d117812 */ /* 0x000fe400078e3cff */
[----:B0-----:R-:W-:Y:S01]  /*1370*/  ISETP.GE.AND P0, PT, R106, 0x1, PT ;  /* 0x000000016a00780c */ /* 0x001fe20003f06270 */
[----:B------:R-:W-:Y:S01]  /*1380*/  IMAD.MOV.U32 R111, RZ, RZ, 0x3f800000 ;  /* 0x3f800000ff6f7424 */ /* 0x000fe200078e00ff */
[----:B------:R-:W-:Y:S01]  /*1390*/  MOV R99, 0xff800000 ;  /* 0xff80000000637802 */ /* 0x000fe20000000f00 */
[----:B------:R-:W-:Y:S01]  /*13a0*/  IMAD.MOV.U32 R97, RZ, RZ, -0x800000 ;  /* 0xff800000ff617424 */ /* 0x000fe200078e00ff */
[----:B------:R-:W-:Y:S02]  /*13b0*/  MOV R98, 0xff800000 ;  /* 0xff80000000627802 */ /* 0x000fe40000000f00 */
[----:B------:R-:W-:-:S02]  /*13c0*/  MOV R6, 0x3f800000 ;  /* 0x3f80000000067802 */ /* 0x000fc40000000f00 */
[----:B------:R-:W-:Y:S01]  /*13d0*/  MOV R109, 0x3f800000 ;  /* 0x3f800000006d7802 */ /* 0x000fe20000000f00 */
[----:B--2---:R-:W-:Y:S04]  /*13e0*/  STS.U16 [R13+UR7+0x800], R8 ;  /* 0x000800080d007988 */ /* 0x004fe80008000407 */
[----:B---3--:R-:W-:Y:S04]  /*13f0*/  STS.U16 [R13+UR7], R118 ;  /* 0x000000760d007988 */ /* 0x008fe80008000407 */
[----:B----4-:R0:W-:Y:S04]  /*1400*/  STS.U16 [R13+UR7+0x1c00], R9 ;  /* 0x001c00090d007988 */ /* 0x0101e80008000407 */
[----:B-----5:R-:W-:Y:S04]  /*1410*/  STS.U16 [R13+UR7+0x400], R16 ;  /* 0x000400100d007988 */ /* 0x020fe80008000407 */
[----:B------:R-:W-:Y:S01]  /*1420*/  STS.U16 [R13+UR7+0x1000], R4 ;  /* 0x001000040d007988 */ /* 0x000fe20008000407 */
[----:B0-----:R-:W-:-:S03]  /*1430*/  LOP3.LUT R9, R13, 0x30, RZ, 0x3c, !PT ;  /* 0x000000300d097812 */ /* 0x001fc600078e3cff */
[----:B------:R-:W-:Y:S04]  /*1440*/  STS.U16 [R13+UR7+0x1400], R12 ;  /* 0x0014000c0d007988 */ /* 0x000fe80008000407 */
        /* <DEDUP_REMOVED lines=9> */
[----:B------:R0:W-:Y:S04]  /*14e0*/  STS.U16 [R15+UR7+0x1c80], R128 ;  /* 0x001c80800f007988 */ /* 0x0001e80008000407 */
[----:B------:R-:W-:Y:S04]  /*14f0*/  STS.U16 [R17+UR7+0x500], R22 ;  /* 0x0005001611007988 */ /* 0x000fe80008000407 */
[----:B------:R-:W-:Y:S01]  /*1500*/  STS.U16 [R17+UR7+0x100], R74 ;  /* 0x0001004a11007988 */ /* 0x000fe20008000407 */
[----:B0-----:R-:W-:-:S03]  /*1510*/  LOP3.LUT R15, R13, 0x40, RZ, 0x3c, !PT ;  /* 0x000000400d0f7812 */ /* 0x001fc600078e3cff */
        /* <DEDUP_REMOVED lines=15> */
[----:B------:R-:W-:Y:S01]  /*1610*/  STS.U16 [R15+UR7+0xa00], R24 ;  /* 0x000a00180f007988 */ /* 0x000fe20008000407 */
[----:B0-----:R-:W-:-:S02]  /*1620*/  LOP3.LUT R9, R13, 0x60, RZ, 0x3c, !PT ;  /* 0x000000600d097812 */ /* 0x001fc400078e3cff */
[----:B------:R-:W-:Y:S01]  /*1630*/  LOP3.LUT R13, R13, 0x70, RZ, 0x3c, !PT ;  /* 0x000000700d0d7812 */ /* 0x000fe200078e3cff */
        /* <DEDUP_REMOVED lines=16> */
[----:B0-----:R-:W-:-:S03]  /*1740*/  SHF.L.U32 R108, R0, 0x7, RZ ;  /* 0x00000007006c7819 */ /* 0x001fc600000006ff */
[----:B------:R-:W-:Y:S04]  /*1750*/  STS.U16 [R9+UR7+0x700], R42 ;  /* 0x0007002a09007988 */ /* 0x000fe80008000407 */
[----:B------:R-:W-:Y:S04]  /*1760*/  STS.U16 [R9+UR7+0xb00], R64 ;  /* 0x000b004009007988 */ /* 0x000fe80008000407 */
[----:B------:R-:W-:Y:S04]  /*1770*/  STS.U16 [R9+UR7+0xf00], R82 ;  /* 0x000f005209007988 */ /* 0x000fe80008000407 */
[----:B------:R-:W-:Y:S04]  /*1780*/  STS.U16 [R9+UR7+0x1300], R88 ;  /* 0x0013005809007988 */ /* 0x000fe80008000407 */
[----:B------:R-:W-:Y:S04]  /*1790*/  STS.U16 [R9+UR7+0x1700], R94 ;  /* 0x0017005e09007988 */ /* 0x000fe80008000407 */
[----:B------:R-:W-:Y:S04]  /*17a0*/  STS.U16 [R9+UR7+0x1b00], R107 ;  /* 0x001b006b09007988 */ /* 0x000fe80008000407 */
[----:B------:R-:W-:Y:S04]  /*17b0*/  STS.U16 [R9+UR7+0x1f00], R18 ;  /* 0x001f001209007988 */ /* 0x000fe80008000407 */
[----:B------:R0:W-:Y:S01]  /*17c0*/  STS.U16 [R13+UR7+0x1780], R5 ;  /* 0x001780050d007988 */ /* 0x0001e20008000407 */
[----:B------:R-:W-:-:S03]  /*17d0*/  MOV R96, 0xff800000 ;  /* 0xff80000000607802 */ /* 0x000fc60000000f00 */
[----:B------:R-:W-:Y:S01]  /*17e0*/  STS.U16 [R13+UR7+0x380], R44 ;  /* 0x0003802c0d007988 */ /* 0x000fe20008000407 */
[----:B------:R-:W-:-:S03]  /*17f0*/  IMAD.MOV.U32 R112, RZ, RZ, 0x3f800000 ;  /* 0x3f800000ff707424 */ /* 0x000fc600078e00ff */
[----:B------:R-:W-:Y:S01]  /*1800*/  STS.U16 [R13+UR7+0x780], R50 ;  /* 0x000780320d007988 */ /* 0x000fe20008000407 */
[----:B0-----:R-:W-:-:S03]  /*1810*/  SHF.L.U32 R5, R0, 0x3, RZ ;  /* 0x0000000300057819 */ /* 0x001fc600000006ff */
[----:B------:R0:W-:Y:S01]  /*1820*/  STS.U16 [R13+UR7+0xb80], R66 ;  /* 0x000b80420d007988 */ /* 0x0001e20008000407 */
[----:B------:R-:W-:-:S03]  /*1830*/  CS2R R56, SRZ ;  /* 0x0000000000387805 */ /* 0x000fc6000001ff00 */
[----:B------:R1:W-:Y:S01]  /*1840*/  STS.U16 [R13+UR7+0xf80], R84 ;  /* 0x000f80540d007988 */ /* 0x0003e20008000407 */
[----:B------:R-:W-:-:S03]  /*1850*/  CS2R R58, SRZ ;  /* 0x00000000003a7805 */ /* 0x000fc6000001ff00 */
[----:B------:R2:W-:Y:S01]  /*1860*/  STS.U16 [R13+UR7+0x1380], R90 ;  /* 0x0013805a0d007988 */ /* 0x0005e20008000407 */
[----:B------:R-:W-:-:S03]  /*1870*/  CS2R R60, SRZ ;  /* 0x00000000003c7805 */ /* 0x000fc6000001ff00 */
[----:B------:R2:W-:Y:S01]  /*1880*/  STS.U16 [R13+UR7+0x1b80], R104 ;  /* 0x001b80680d007988 */ /* 0x0005e20008000407 */
[----:B------:R-:W-:-:S03]  /*1890*/  CS2R R62, SRZ ;  /* 0x00000000003e7805 */ /* 0x000fc6000001ff00 */
[----:B------:R2:W-:Y:S01]  /*18a0*/  STS.U16 [R13+UR7+0x1f80], R7 ;  /* 0x001f80070d007988 */ /* 0x0005e20008000407 */
[----:B------:R-:W-:Y:S02]  /*18b0*/  CS2R R64, SRZ ;  /* 0x0000000000407805 */ /* 0x000fe4000001ff00 */
[----:B0-----:R-:W-:Y:S02]  /*18c0*/  CS2R R66, SRZ ;  /* 0x0000000000427805 */ /* 0x001fe4000001ff00 */
[----:B------:R-:W-:Y:S02]  /*18d0*/  CS2R R68, SRZ ;  /* 0x0000000000447805 */ /* 0x000fe4000001ff00 */
[----:B------:R-:W-:Y:S02]  /*18e0*/  CS2R R70, SRZ ;  /* 0x0000000000467805 */ /* 0x000fe4000001ff00 */
[----:B------:R-:W-:Y:S02]  /*18f0*/  CS2R R72, SRZ ;  /* 0x0000000000487805 */ /* 0x000fe4000001ff00 */
[----:B------:R-:W-:-:S02]  /*1900*/  CS2R R74, SRZ ;  /* 0x00000000004a7805 */ /* 0x000fc4000001ff00 */
[----:B------:R-:W-:Y:S02]  /*1910*/  CS2R R76, SRZ ;  /* 0x00000000004c7805 */ /* 0x000fe4000001ff00 */
[----:B------:R-:W-:Y:S02]  /*1920*/  CS2R R78, SRZ ;  /* 0x00000000004e7805 */ /* 0x000fe4000001ff00 */
[----:B------:R-:W-:Y:S02]  /*1930*/  CS2R R80, SRZ ;  /* 0x0000000000507805 */ /* 0x000fe4000001ff00 */
[----:B------:R-:W-:Y:S02]  /*1940*/  CS2R R82, SRZ ;  /* 0x0000000000527805 */ /* 0x000fe4000001ff00 */
[----:B-1----:R-:W-:Y:S02]  /*1950*/  CS2R R84, SRZ ;  /* 0x0000000000547805 */ /* 0x002fe4000001ff00 */
[----:B------:R-:W-:-:S02]  /*1960*/  CS2R R86, SRZ ;  /* 0x0000000000567805 */ /* 0x000fc4000001ff00 */
[----:B------:R-:W-:Y:S02]  /*1970*/  CS2R R24, SRZ ;  /* 0x0000000000187805 */ /* 0x000fe4000001ff00 */
[----:B------:R-:W-:Y:S02]  /*1980*/  CS2R R26, SRZ ;  /* 0x00000000001a7805 */ /* 0x000fe4000001ff00 */
        /* <DEDUP_REMOVED lines=14> */
[----:B------:R-:W-:Y:S02]  /*1a70*/  LOP3.LUT R110, R0, 0xf, RZ, 0xc0, !PT ;  /* 0x0000000f006e7812 */ /* 0x000fe400078ec0ff */
[----:B------:R-:W-:-:S02]  /*1a80*/  LOP3.LUT R108, R108, 0x800, RZ, 0xc0, !PT ;  /* 0x000008006c6c7812 */ /* 0x000fc400078ec0ff */
[----:B------:R-:W-:Y:S02]  /*1a90*/  LOP3.LUT R107, R5, 0x700, RZ, 0xc0, !PT ;  /* 0x00000700056b7812 */ /* 0x000fe400078ec0ff */
[----:B------:R-:W-:Y:S01]  /*1aa0*/  SHF.L.U32 R4, R0, 0x1, RZ ;  /* 0x0000000100047819 */ /* 0x000fe200000006ff */
[----:B--2---:R-:W-:Y:S06]  /*1ab0*/  @!P0 BRA `(.L_x_0) ;  /* 0x0000001800408947 */ /* 0x004fec0003800000 */
[----:B------:R-:W0:Y:S01]  /*1ac0*/  LDC.64 R8, c[0x0][0x250] ;  /* 0x00009400ff087b82 */ /* 0x000e220000000a00 */
[----:B------:R-:W-:Y:S01]  /*1ad0*/  ULDC UR4, c[0x0][0x258] ;  /* 0x0000960000047ab9 */ /* 0x000fe20000000800 */
[----:B------:R-:W-:Y:S01]  /*1ae0*/  SHF.R.U32.HI R14, RZ, 0x2, R11 ;  /* 0x00000002ff0e7819 */ /* 0x000fe2000001160b */
[----:B------:R-:W-:Y:S01]  /*1af0*/  IMAD.SHL.U32 R11, R3, 0x2, RZ ;  /* 0x00000002030b7824 */ /* 0x000fe200078e00ff */
[--C-:B------:R-:W-:Y:S01]  /*1b00*/  SHF.R.U32.HI R13, RZ, 0x5, R0.reuse ;  /* 0x00000005ff0d7819 */ /* 0x100fe20000011600 */
[----:B------:R-:W-:Y:S01]  /*1b10*/  IMAD R12, R10, UR4, RZ ;  /* 0x000000040a0c7c24 */ /* 0x000fe2000f8e02ff */
[----:B------:R-:W-:Y:S01]  /*1b20*/  ULDC.64 UR4, c[0x0][0x218] ;  /* 0x0000860000047ab9 */ /* 0x000fe20000000a00 */
[--C-:B------:R-:W-:Y:S01]  /*1b30*/  SHF.R.S32.HI R54, RZ, 0x6, R0.reuse ;  /* 0x00000006ff367819 */ /* 0x100fe20000011400 */
[----:B------:R-:W1:Y:S01]  /*1b40*/  LDC.64 R6, c[0x0][0x260] ;  /* 0x00009800ff067b82 */ /* 0x000e620000000a00 */
[----:B------:R-:W-:Y:S01]  /*1b50*/  R2UR UR29, R13 ;  /* 0x000000000d1d72ca */ /* 0x000fe200000e0000 */
[----:B------:R-:W-:Y:S01]  /*1b60*/  IMAD.MOV.U32 R111, RZ, RZ, 0x3f800000 ;  /* 0x3f800000ff6f7424 */ /* 0x000fe200078e00ff */
[----:B------:R-:W-:Y:S01]  /*1b70*/  SHF.R.U32.HI R13, RZ, 0x6, R0 ;  /* 0x00000006ff0d7819 */ /* 0x000fe20000011600 */
[----:B------:R-:W-:Y:S01]  /*1b80*/  IMAD.MOV.U32 R109, RZ, RZ, 0x3f800000 ;  /* 0x3f800000ff6d7424 */ /* 0x000fe200078e00ff */
[----:B------:R-:W-:Y:S01]  /*1b90*/  SGXT R54, R54, 0x1 ;  /* 0x000000013636781a */ /* 0x000fe20000000200 */
[----:B------:R-:W-:Y:S01]  /*1ba0*/  IMAD.MOV.U32 R114, RZ, RZ, -0x800000 ;  /* 0xff800000ff727424 */ /* 0x000fe200078e00ff */
[----:B------:R-:W-:Y:S01]  /*1bb0*/  MOV R128, 0xff800000 ;  /* 0xff80000000807802 */ /* 0x000fe20000000f00 */
[----:B------:R-:W2:Y:S01]  /*1bc0*/  LDC R26, c[0x0][0x268] ;  /* 0x00009a00ff1a7b82 */ /* 0x000ea20000000800 */
[----:B------:R-:W-:-:S02]  /*1bd0*/  LOP3.LUT R117, R54, 0x90, RZ, 0xc0, !PT ;  /* 0x0000009036757812 */ /* 0x000fc400078ec0ff */
[----:B------:R-:W-:Y:S02]  /*1be0*/  CS2R R56, SRZ ;  /* 0x0000000000387805 */ /* 0x000fe4000001ff00 */
[----:B------:R-:W-:Y:S02]  /*1bf0*/  MOV R113, RZ ;  /* 0x000000ff00717202 */ /* 0x000fe40000000f00 */
[----:B------:R-:W-:Y:S02]  /*1c00*/  CS2R R58, SRZ ;  /* 0x00000000003a7805 */ /* 0x000fe4000001ff00 */
[----:B------:R-:W-:Y:S02]  /*1c10*/  MOV R115, RZ ;  /* 0x000000ff00737202 */ /* 0x000fe40000000f00 */
[----:B------:R-:W-:Y:S02]  /*1c20*/  CS2R R60, SRZ ;  /* 0x00000000003c7805 */ /* 0x000fe4000001ff00 */
[----:B------:R-:W-:Y:S01]  /*1c30*/  MOV R112, 0x3f800000 ;  /* 0x3f80000000707802 */ /* 0x000fe20000000f00 */
[----:B0-----:R-:W-:Y:S01]  /*1c40*/  IMAD R10, R8, UR6, RZ ;  /* 0x00000006080a7c24 */ /* 0x001fe2000f8e02ff */
[----:B------:R-:W-:-:S02]  /*1c50*/  LOP3.LUT R8, R11, R14, RZ, 0x3c, !PT ;  /* 0x0000000e0b087212 */ /* 0x000fc400078e3cff */
[----:B------:R-:W-:Y:S02]  /*1c60*/  CS2R R62, SRZ ;  /* 0x00000000003e7805 */ /* 0x000fe4000001ff00 */
[----:B------:R-:W-:Y:S02]  /*1c70*/  SHF.L.U32 R14, R12, 0x1, RZ ;  /* 0x000000010c0e7819 */ /* 0x000fe400000006ff */
[----:B------:R-:W-:Y:S02]  /*1c80*/  CS2R R64, SRZ ;  /* 0x0000000000407805 */ /* 0x000fe4000001ff00 */
[C---:B------:R-:W-:Y:S01]  /*1c90*/  SHF.L.U32 R11, R10.reuse, 0x1, RZ ;  /* 0x000000010a0b7819 */ /* 0x040fe200000006ff */
[----:B------:R-:W-:Y:S01]  /*1ca0*/  IMAD.HI R10, R10, 0x2, RZ ;  /* 0x000000020a0a7827 */ /* 0x000fe200078e02ff */
[----:B------:R-:W-:Y:S02]  /*1cb0*/  MOV R119, 0xff800000 ;  /* 0xff80000000777802 */ /* 0x000fe40000000f00 */
[----:B------:R-:W-:-:S02]  /*1cc0*/  CS2R R66, SRZ ;  /* 0x0000000000427805 */ /* 0x000fc4000001ff00 */
[----:B------:R-:W-:Y:S01]  /*1cd0*/  IADD3 R15, P0, P1, R14, UR4, R11 ;  /* 0x000000040e0f7c10 */ /* 0x000fe2000f91e00b */
[----:B------:R-:W-:Y:S01]  /*1ce0*/  IMAD.HI R11, R12, 0x2, RZ ;  /* 0x000000020c0b7827 */ /* 0x000fe200078e02ff */
[----:B------:R-:W-:Y:S02]  /*1cf0*/  SGXT.U32 R12, R13, 0x2 ;  /* 0x000000020d0c781a */ /* 0x000fe40000000000 */
[----:B------:R-:W-:Y:S02]  /*1d00*/  CS2R R68, SRZ ;  /* 0x0000000000447805 */ /* 0x000fe4000001ff00 */
[----:B------:R-:W-:Y:S01]  /*1d10*/  SHF.R.U32.HI R14, RZ, 0x4, R0 ;  /* 0x00000004ff0e7819 */ /* 0x000fe20000011600 */
[----:B-1----:R-:W-:Y:S01]  /*1d20*/  IMAD R6, R6, UR6, RZ ;  /* 0x0000000606067c24 */ /* 0x002fe2000f8e02ff */
[----:B------:R-:W-:Y:S01]  /*1d30*/  IADD3.X R27, R11, UR5, R10, P0, P1 ;  /* 0x000000050b1b7c10 */ /* 0x000fe200087e240a */
[----:B------:R-:W-:Y:S01]  /*1d40*/  IMAD R13, R110, R7, RZ ;  /* 0x000000076e0d7224 */ /* 0x000fe200078e02ff */
[----:B------:R-:W-:Y:S01]  /*1d50*/  SGXT.U32 R10, R14, 0x4 ;  /* 0x000000040e0a781a */ /* 0x000fe20000000000 */
[----:B------:R-:W-:Y:S01]  /*1d60*/  IMAD R18, R12, R9, RZ ;  /* 0x000000090c127224 */ /* 0x000fe200078e02ff */
[C---:B------:R-:W-:Y:S01]  /*1d70*/  SHF.L.U32 R11, R6.reuse, 0x1, RZ ;  /* 0x00000001060b7819 */ /* 0x040fe200000006ff */
[----:B------:R-:W-:Y:S01]  /*1d80*/  IMAD.SHL.U32 R12, R13, 0x2, RZ ;  /* 0x000000020d0c7824 */ /* 0x000fe200078e00ff */
[----:B------:R-:W-:Y:S01]  /*1d90*/  ULDC.64 UR4, c[0x0][0x220] ;  /* 0x0000880000047ab9 */ /* 0x000fe20000000a00 */
[----:B------:R-:W-:Y:S01]  /*1da0*/  IMAD.HI R19, R6, 0x2, RZ ;  /* 0x0000000206137827 */ /* 0x000fe200078e02ff */
[----:B------:R-:W-:-:S02]  /*1db0*/  LEA R20, R9, R18, 0x2 ;  /* 0x0000001209147211 */ /* 0x000fc400078e10ff */
[----:B------:R-:W-:Y:S02]  /*1dc0*/  CS2R R70, SRZ ;  /* 0x0000000000467805 */ /* 0x000fe4000001ff00 */
[----:B------:R-:W-:Y:S01]  /*1dd0*/  IADD3 R25, P4, P5, R12, UR4, R11 ;  /* 0x000000040c197c10 */ /* 0x000fe2000fd9e00b */
[----:B------:R-:W-:Y:S01]  /*1de0*/  IMAD.HI R22, R13, 0x2, RZ ;  /* 0x000000020d167827 */ /* 0x000fe200078e02ff */
[C---:B------:R-:W-:Y:S01]  /*1df0*/  LEA R6, R9.reuse, R20, 0x2 ;  /* 0x0000001409067211 */ /* 0x040fe200078e10ff */
[----:B------:R-:W-:Y:S01]  /*1e00*/  UMOV UR4, URZ ;  /* 0x0000003f00047c82 */ /* 0x000fe20008000000 */
[-C--:B------:R-:W-:Y:S01]  /*1e10*/  LEA R16, P0, R18, R15.reuse, 0x1 ;  /* 0x0000000f12107211 */ /* 0x080fe200078008ff */
[----:B--2---:R-:W-:Y:S01]  /*1e20*/  IMAD R21, R10, R26, RZ ;  /* 0x0000001a0a157224 */ /* 0x004fe200078e02ff */
[----:B------:R-:W-:Y:S01]  /*1e30*/  IADD3.X R19, R22, UR5, R19, P4, P5 ;  /* 0x0000000516137c10 */ /* 0x000fe2000a7ea413 */
[----:B------:R-:W-:Y:S01]  /*1e40*/  UIADD3 UR5, UR7, 0x8000, URZ ;  /* 0x0000800007057890 */ /* 0x000fe2000fffe03f */
[----:B------:R-:W-:Y:S01]  /*1e50*/  IMAD R11, R9, 0x4, R6 ;  /* 0x00000004090b7824 */ /* 0x000fe200078e0206 */
[----:B------:R-:W-:-:S02]  /*1e60*/  LEA R12, P2, R6, R15, 0x1 ;  /* 0x0000000f060c7211 */ /* 0x000fc400078408ff */
[----:B------:R-:W-:Y:S02]  /*1e70*/  CS2R R72, SRZ ;  /* 0x0000000000487805 */ /* 0x000fe4000001ff00 */
[----:B------:R-:W-:Y:S01]  /*1e80*/  LEA R23, R26, R21, 0x4 ;  /* 0x000000151a177211 */ /* 0x000fe200078e20ff */
[----:B------:R-:W-:Y:S01]  /*1e90*/  USHF.R.U32.HI UR5, URZ, 0x4, UR5 ;  /* 0x000000043f057899 */ /* 0x000fe20008011605 */
[----:B------:R-:W-:Y:S02]  /*1ea0*/  LEA R14, P1, R20, R15, 0x1 ;  /* 0x0000000f140e7211 */ /* 0x000fe400078208ff */
[----:B------:R-:W-:Y:S02]  /*1eb0*/  CS2R R74, SRZ ;  /* 0x00000000004a7805 */ /* 0x000fe4000001ff00 */
[----:B------:R-:W-:Y:S01]  /*1ec0*/  LEA R24, R26, R23, 0x4 ;  /* 0x000000171a187211 */ /* 0x000fe200078e20ff */
[----:B------:R-:W-:Y:S01]  /*1ed0*/  USGXT.U32 UR10, UR5, 0xe ;  /* 0x0000000e050a789a */ /* 0x000fe20008000000 */
[----:B------:R-:W-:-:S02]  /*1ee0*/  LEA R10, P3, R11, R15, 0x1 ;  /* 0x0000000f0b0a7211 */ /* 0x000fc400078608ff */
[----:B------:R-:W-:Y:S02]  /*1ef0*/  CS2R R76, SRZ ;  /* 0x00000000004c7805 */ /* 0x000fe4000001ff00 */
[-C--:B------:R-:W-:Y:S01]  /*1f00*/  LEA.HI.X.SX32 R13, R6, R27.reuse, 0x1, P2 ;  /* 0x0000001b060d7211 */ /* 0x080fe200010f0eff */
[----:B------:R-:W-:Y:S01]  /*1f10*/  UIADD3 UR14, UP0, UR10, 0x2, URZ ;  /* 0x000000020a0e7890 */ /* 0x000fe2000ff1e03f */
[----:B------:R-:W-:Y:S02]  /*1f20*/  LEA R6, R26, R24, 0x4 ;  /* 0x000000181a067211 */ /* 0x000fe400078e20ff */
[----:B------:R-:W-:Y:S02]  /*1f30*/  CS2R R78, SRZ ;  /* 0x00000000004e7805 */ /* 0x000fe4000001ff00 */
[-C--:B------:R-:W-:Y:S01]  /*1f40*/  LEA.HI.X.SX32 R17, R18, R27.reuse, 0x1, P0 ;  /* 0x0000001b12117211 */ /* 0x080fe200000f0eff */
[----:B------:R-:W-:Y:S01]  /*1f50*/  UIADD3.X UR15, UR4, 0x40000040, URZ, UP0, !UPT ;  /* 0x40000040040f7890 */ /* 0x000fe200087fe43f */
[----:B------:R-:W-:-:S02]  /*1f60*/  LEA.HI.X.SX32 R15, R20, R27, 0x1, P1 ;  /* 0x0000001b140f7211 */ /* 0x000fc400008f0eff */
[----:B------:R-:W-:Y:S02]  /*1f70*/  CS2R R80, SRZ ;  /* 0x0000000000507805 */ /* 0x000fe4000001ff00 */
[----:B------:R-:W-:Y:S02]  /*1f80*/  LEA R104, P0, R21, R25, 0x1 ;  /* 0x0000001915687211 */ /* 0x000fe400078008ff */
[----:B------:R-:W-:Y:S02]  /*1f90*/  CS2R R82, SRZ ;  /* 0x0000000000527805 */ /* 0x000fe4000001ff00 */
[----:B------:R-:W-:Y:S02]  /*1fa0*/  LEA.HI.X.SX32 R11, R11, R27, 0x1, P3 ;  /* 0x0000001b0b0b7211 */ /* 0x000fe400018f0eff */
[----:B------:R-:W-:Y:S02]  /*1fb0*/  CS2R R84, SRZ ;  /* 0x0000000000547805 */ /* 0x000fe4000001ff00 */
[----:B------:R-:W-:-:S02]  /*1fc0*/  LEA R22, P1, R23, R25, 0x1 ;  /* 0x0000001917167211 */ /* 0x000fc400078208ff */
[----:B------:R-:W-:Y:S02]  /*1fd0*/  CS2R R86, SRZ ;  /* 0x0000000000567805 */ /* 0x000fe4000001ff00 */
[-C--:B------:R-:W-:Y:S02]  /*1fe0*/  LEA R20, P2, R24, R25.reuse, 0x1 ;  /* 0x0000001918147211 */ /* 0x080fe400078408ff */
[----:B------:R-:W-:Y:S02]  /*1ff0*/  CS2R R26, SRZ ;  /* 0x00000000001a7805 */ /* 0x000fe4000001ff00 */
[----:B------:R-:W-:Y:S02]  /*2000*/  LEA R18, P3, R6, R25, 0x1 ;  /* 0x0000001906127211 */ /* 0x000fe400078608ff */
[----:B------:R-:W-:Y:S02]  /*2010*/  CS2R R28, SRZ ;  /* 0x00000000001c7805 */ /* 0x000fe4000001ff00 */
[----:B------:R-:W-:-:S02]  /*2020*/  LEA.HI.X.SX32 R105, R21, R19, 0x1, P0 ;  /* 0x0000001315697211 */ /* 0x000fc400000f0eff */
[----:B------:R-:W-:Y:S02]  /*2030*/  CS2R R30, SRZ ;  /* 0x00000000001e7805 */ /* 0x000fe4000001ff00 */
[-C--:B------:R-:W-:Y:S02]  /*2040*/  LEA.HI.X.SX32 R23, R23, R19.reuse, 0x1, P1 ;  /* 0x0000001317177211 */ /* 0x080fe400008f0eff */
[----:B------:R-:W-:Y:S02]  /*2050*/  CS2R R32, SRZ ;  /* 0x0000000000207805 */ /* 0x000fe4000001ff00 */
[-C--:B------:R-:W-:Y:S02]  /*2060*/  LEA.HI.X.SX32 R21, R24, R19.reuse, 0x1, P2 ;  /* 0x0000001318157211 */ /* 0x080fe400010f0eff */
[----:B------:R-:W-:Y:S02]  /*2070*/  CS2R R24, SRZ ;  /* 0x0000000000187805 */ /* 0x000fe4000001ff00 */
[----:B------:R-:W-:-:S02]  /*2080*/  LEA.HI.X.SX32 R19, R6, R19, 0x1, P3 ;  /* 0x0000001306137211 */ /* 0x000fc400018f0eff */
[----:B------:R-:W-:Y:S02]  /*2090*/  CS2R R34, SRZ ;  /* 0x0000000000227805 */ /* 0x000fe4000001ff00 */
[----:B------:R-:W-:Y:S02]  /*20a0*/  MOV R6, 0x3f800000 ;  /* 0x3f80000000067802 */ /* 0x000fe40000000f00 */
[----:B------:R-:W-:Y:S02]  /*20b0*/  CS2R R36, SRZ ;  /* 0x0000000000247805 */ /* 0x000fe4000001ff00 */
[----:B------:R-:W-:Y:S02]  /*20c0*/  MOV R118, 0xff800000 ;  /* 0xff80000000767802 */ /* 0x000fe40000000f00 */
        /* <DEDUP_REMOVED lines=9> */
[----:B------:R-:W-:Y:S01]  /*2160*/  LOP3.LUT R116, R8, 0x40, RZ, 0x3c, !PT ;  /* 0x0000004008747812 */ /* 0x000fe200078e3cff */
[----:B------:R-:W-:Y:S01]  /*2170*/  UIADD3.64 UR22, UR14, 0x2, URZ ;  /* 0x000000020e167897 */ /* 0x000fe2000fffe03f */
[----:B------:R-:W-:Y:S01]  /*2180*/  LOP3.LUT R117, R117, 0x17e, R4, 0x78, !PT ;  /* 0x0000017e75757812 */ /* 0x000fe200078e7804 */
[----:B------:R-:W-:Y:S01]  /*2190*/  UIADD3.64 UR18, UR14, 0x4, URZ ;  /* 0x000000040e127897 */ /* 0x000fe2000fffe03f */
[----:B------:R-:W-:Y:S01]  /*21a0*/  ULDC UR28, c[0x0][0x238] ;  /* 0x00008e00001c7ab9 */ /* 0x000fe20000000800 */
[----:B------:R-:W-:Y:S01]  /*21b0*/  UMOV UR11, 0x40000040 ;  /* 0x40000040000b7882 */ /* 0x000fe20000000000 */
[----:B------:R-:W-:Y:S01]  /*21c0*/  UMOV UR26, UR10 ;  /* 0x0000000a001a7c82 */ /* 0x000fe20008000000 */
[----:B------:R-:W-:-:S08]  /*21d0*/  UMOV UR27, 0xc0000010 ;  /* 0xc0000010001b7882 */ /* 0x000fd00000000000 */
.L_x_1:
[----:B------:R-:W-:-:S04]  /*21e0*/  IMAD.WIDE R88, R113, 0x2, R16 ;  /* 0x0000000271587825 */ /* 0x000fc800078e0210 */
[C---:B------:R-:W-:Y:S01]  /*21f0*/  IMAD.WIDE R92, R113.reuse, 0x2, R12 ;  /* 0x00000002715c7825 */ /* 0x040fe200078e020c */
[----:B------:R-:W2:Y:S03]  /*2200*/  LDG.E.U16 R121, desc[UR24][R88.64] ;  /* 0x0000001858797981 */ /* 0x000ea6000c1e1500 */
[C---:B------:R-:W-:Y:S01]  /*2210*/  IMAD.WIDE R90, R113.reuse, 0x2, R14 ;  /* 0x00000002715a7825 */ /* 0x040fe200078e020e */
[----:B------:R-:W3:Y:S03]  /*2220*/  LDG.E.U16 R125, desc[UR24][R92.64] ;  /* 0x000000185c7d7981 */ /* 0x000ee6000c1e1500 */
[----:B------:R-:W-:Y:S01]  /*2230*/  IMAD.WIDE R94, R113, 0x2, R10 ;  /* 0x00000002715e7825 */ /* 0x000fe200078e020a */
[----:B------:R-:W4:Y:S04]  /*2240*/  LDG.E.U16 R123, desc[UR24][R90.64] ;  /* 0x000000185a7b7981 */ /* 0x000f28000c1e1500 */
[----:B------:R-:W5:Y:S01]  /*2250*/  LDG.E.U16 R127, desc[UR24][R94.64] ;  /* 0x000000185e7f7981 */ /* 0x000f62000c1e1500 */
[----:B------:R-:W-:Y:S01]  /*2260*/  BAR.SYNC.DEFER_BLOCKING 0x0 ;  /* 0x0000000000007b1d */ /* 0x000fe20000010000 */
[----:B------:R-:W-:-:S04]  /*2270*/  USHF.L.U32 UR5, UR29, 0x7, URZ ;  /* 0x000000071d057899 */ /* 0x000fc8000800063f */
[----:B------:R-:W-:-:S04]  /*2280*/  ULOP3.LUT UR5, UR5, 0x200, URZ, 0xc0, !UPT ;  /* 0x0000020005057892 */ /* 0x000fc8000f8ec03f */
[----:B------:R-:W-:-:S04]  /*2290*/  ULEA.HI UR5, UR7, UR5, URZ, 0x1c ;  /* 0x0000000507057291 */ /* 0x000fc8000f8fe03f */
[----:B------:R-:W-:Y:S01]  /*22a0*/  ULOP3.LUT UR8, UR5, 0x3fff, URZ, 0xc0, !UPT ;  /* 0x00003fff05087892 */ /* 0x000fe2000f8ec03f */
[----:B------:R-:W-:-:S03]  /*22b0*/  UMOV UR9, 0x40000040 ;  /* 0x4000004000097882 */ /* 0x000fc60000000000 */
[----:B------:R-:W-:Y:S01]  /*22c0*/  UIADD3 UR12, UP0, UR8, 0x80, URZ ;  /* 0x00000080080c7890 */ /* 0x000fe2000ff1e03f */
[----:B------:R-:W-:-:S03]  /*22d0*/  UMOV UR5, URZ ;  /* 0x0000003f00057c82 */ /* 0x000fc60008000000 */
[----:B------:R-:W-:-:S04]  /*22e0*/  UIADD3.X UR13, UR5, 0x40000040, URZ, UP0, !UPT ;  /* 0x40000040050d7890 */ /* 0x000fc800087fe43f */
[----:B------:R-:W-:Y:S02]  /*22f0*/  UIADD3.64 UR20, UR12, 0x80, URZ ;  /* 0x000000800c147897 */ /* 0x000fe4000fffe03f */
[----:B------:R-:W-:Y:S01]  /*2300*/  UIADD3.64 UR16, UR12, 0x100, URZ ;  /* 0x000001000c107897 */ /* 0x000fe2000fffe03f */
[----:B--2---:R0:W-:Y:S04]  /*2310*/  STS.U16 [R8+UR7+0x8000], R121 ;  /* 0x0080007908007988 */ /* 0x0041e80008000407 */
[----:B---3--:R-:W-:Y:S04]  /*2320*/  STS.U16 [R8+UR7+0x8400], R125 ;  /* 0x0084007d08007988 */ /* 0x008fe80008000407 */
[----:B----4-:R1:W-:Y:S04]  /*2330*/  STS.U16 [R116+UR7+0x8200], R123 ;  /* 0x0082007b74007988 */ /* 0x0103e80008000407 */
[----:B-----5:R2:W-:Y:S01]  /*2340*/  STS.U16 [R116+UR7+0x8600], R127 ;  /* 0x0086007f74007988 */ /* 0x0205e20008000407 */
[----:B------:R3:W-:Y:S06]  /*2350*/  MEMBAR.ALL.CTA ;  /* 0x0000000000007992 */ /* 0x0007ec0000008000 */
[----:B---3--:R-:W3:Y:S02]  /*2360*/  FENCE.VIEW.ASYNC.S ;  /* 0x00000000000073c6 */ /* 0x008ee40000000000 */
[----:B---3--:R-:W-:Y:S06]  /*2370*/  BAR.SYNC.DEFER_BLOCKING 0x0 ;  /* 0x0000000000007b1d */ /* 0x008fec0000010000 */
[----:B------:R-:W-:-:S06]  /*2380*/  WARPGROUP.ARRIVE ;  /* 0x00000000000079c5 */ /* 0x000fcc0000000000 */
[----:B------:R-:W-:Y:S04]  /*2390*/  HGMMA.64x16x16.F32.BF16 R96, gdesc[UR8].tnspA, RZ, !UPT ;  /* 0x20200000086079f0 */ /* 0x000fe8000c7018ff */
[----:B------:R-:W-:Y:S01]  /*23a0*/  HGMMA.64x16x16.F32.BF16 R96, gdesc[UR12].tnspA, R96 ;  /* 0x202000000c6079f0 */ /* 0x000fe20008701860 */
[----:B------:R-:W-:-:S03]  /*23b0*/  UIADD3.64 UR8, UR12, 0x380, URZ ;  /* 0x000003800c087897 */ /* 0x000fc6000fffe03f */
[----:B------:R-:W-:Y:S01]  /*23c0*/  HGMMA.64x16x16.F32.BF16 R96, gdesc[UR20].tnspA, R96 ;  /* 0x20200000146079f0 */ /* 0x000fe20008701860 */
[----:B------:R-:W-:-:S03]  /*23d0*/  UIADD3.64 UR32, UR12, 0x400, URZ ;  /* 0x000004000c207897 */ /* 0x000fc6000fffe03f */
[----:B------:R-:W-:Y:S04]  /*23e0*/  HGMMA.64x16x16.F32.BF16 R96, gdesc[UR16].tnspA, R96 ;  /* 0x20200000106079f0 */ /* 0x000fe80008701860 */
[----:B------:R-:W-:Y:S01]  /*23f0*/  HGMMA.64x16x16.F32.BF16 R88, gdesc[UR8].tnspA, RZ, !UPT ;  /* 0x20200000085879f0 */ /* 0x000fe2000c7018ff */
[----:B------:R-:W-:Y:S01]  /*2400*/  UMOV UR34, UR14 ;  /* 0x0000000e00227c82 */ /* 0x000fe20008000000 */
[----:B------:R-:W-:Y:S01]  /*2410*/  UMOV UR35, UR15 ;  /* 0x0000000f00237c82 */ /* 0x000fe20008000000 */
[----:B0-----:R-:W-:-:S04]  /*2420*/  IMAD.WIDE R120, R115, 0x2, R104 ;  /* 0x0000000273787825 */ /* 0x001fc800078e0268 */
[C---:B-1----:R-:W-:Y:S01]  /*2430*/  IMAD.WIDE R122, R115.reuse, 0x2, R22 ;  /* 0x00000002737a7825 */ /* 0x042fe200078e0216 */
[----:B------:R0:W3:Y:S03]  /*2440*/  LDG.E.U16 R134, desc[UR24][R120.64] ;  /* 0x0000001878867981 */ /* 0x0000e6000c1e1500 */
[C---:B------:R-:W-:Y:S01]  /*2450*/  IMAD.WIDE R124, R115.reuse, 0x2, R20 ;  /* 0x00000002737c7825 */ /* 0x040fe200078e0214 */
[----:B------:R1:W4:Y:S03]  /*2460*/  LDG.E.U16 R136, desc[UR24][R122.64] ;  /* 0x000000187a887981 */ /* 0x000326000c1e1500 */
[----:B--2---:R-:W-:Y:S01]  /*2470*/  IMAD.WIDE R126, R115, 0x2, R18 ;  /* 0x00000002737e7825 */ /* 0x004fe200078e0212 */
[----:B------:R2:W5:Y:S04]  /*2480*/  LDG.E.U16 R138, desc[UR24][R124.64] ;  /* 0x000000187c8a7981 */ /* 0x000568000c1e1500 */
[----:B------:R2:W5:Y:S01]  /*2490*/  LDG.E.U16 R140, desc[UR24][R126.64] ;  /* 0x000000187e8c7981 */ /* 0x000562000c1e1500 */
[----:B------:R-:W-:Y:S01]  /*24a0*/  HGMMA.64x16x16.F32.BF16 R88, gdesc[UR32].tnspA, R88 ;  /* 0x20200000205879f0 */ /* 0x000fe20008701858 */
[----:B------:R-:W-:-:S02]  /*24b0*/  UIADD3.64 UR20, UR12, 0x480, URZ ;  /* 0x000004800c147897 */ /* 0x000fc4000fffe03f */
[----:B------:R-:W-:-:S07]  /*24c0*/  UIADD3.64 UR16, UR12, 0x500, URZ ;  /* 0x000005000c107897 */ /* 0x000fce000fffe03f */
[----:B------:R-:W-:Y:S04]  /*24d0*/  HGMMA.64x16x16.F32.BF16 R88, gdesc[UR20].tnspA, R88 ;  /* 0x20200000145879f0 */ /* 0x000fe80008701858 */
[----:B------:R-:W-:Y:S03]  /*24e0*/  HGMMA.64x16x16.F32.BF16 R88, gdesc[UR16].tnspA, R88, gsb0 ;  /* 0x20200000105879f0 */ /* 0x000fe60008001858 */
[----:B------:R-:W-:Y:S02]  /*24f0*/  WARPGROUP.DEPBAR.LE gsb0, 0x0 ;  /* 0x00008000000079c5 */ /* 0x000fe40000010000 */
[----:B0-----:R-:W-:Y:S01]  /*2500*/  FMUL R120, R96, UR28 ;  /* 0x0000001c60787c20 */ /* 0x001fe20008400000 */
[----:B------:R-:W-:Y:S01]  /*2510*/  FMUL R121, R97, UR28 ;  /* 0x0000001c61797c20 */ /* 0x000fe20008400000 */
[----:B-1----:R-:W-:Y:S01]  /*2520*/  FMUL R122, R100, UR28 ;  /* 0x0000001c647a7c20 */ /* 0x002fe20008400000 */
[----:B------:R-:W-:Y:S03]  /*2530*/  BAR.SYNC.DEFER_BLOCKING 0x0 ;  /* 0x0000000000007b1d */ /* 0x000fe60000010000 */
[----:B------:R-:W-:Y:S01]  /*2540*/  FMNMX R121, R120, R121, !PT ;  /* 0x0000007978797209 */ /* 0x000fe20007800000 */
[----:B------:R-:W-:-:S03]  /*2550*/  FMUL R120, R101, UR28 ;  /* 0x0000001c65787c20 */ /* 0x000fc60008400000 */
[----:B------:R-:W-:-:S04]  /*2560*/  FMNMX R121, R122, R121, !PT ;  /* 0x000000797a797209 */ /* 0x000fc80007800000 */
[----:B------:R-:W-:-:S05]  /*2570*/  FMNMX R123, R120, R121, !PT ;  /* 0x00000079787b7209 */ /* 0x000fca0007800000 */
[----:B------:R-:W0:Y:S01]  /*2580*/  SHFL.BFLY PT, R130, R123, 0x2, 0x1f ;  /* 0x0c401f007b827f89 */ /* 0x000e2200000e0000 */
[----:B------:R-:W-:Y:S01]  /*2590*/  FMUL R120, R98, UR28 ;  /* 0x0000001c62787c20 */ /* 0x000fe20008400000 */
[----:B------:R-:W-:Y:S01]  /*25a0*/  FMUL R121, R99, UR28 ;  /* 0x0000001c63797c20 */ /* 0x000fe20008400000 */
[----:B------:R-:W-:-:S04]  /*25b0*/  FMUL R122, R102, UR28 ;  /* 0x0000001c667a7c20 */ /* 0x000fc80008400000 */
[----:B------:R-:W-:Y:S01]  /*25c0*/  FMNMX R121, R120, R121, !PT ;  /* 0x0000007978797209 */ /* 0x000fe20007800000 */
[----:B------:R-:W-:-:S03]  /*25d0*/  FMUL R120, R103, UR28 ;  /* 0x0000001c67787c20 */ /* 0x000fc60008400000 */
[----:B------:R-:W-:-:S04]  /*25e0*/  FMNMX R121, R122, R121, !PT ;  /* 0x000000797a797209 */ /* 0x000fc80007800000 */
[----:B--2---:R-:W-:Y:S02]  /*25f0*/  FMNMX R124, R120, R121, !PT ;  /* 0x00000079787c7209 */ /* 0x004fe40007800000 */
[----:B0-----:R-:W-:-:S03]  /*2600*/  FMNMX R130, R123, R130, !PT ;  /* 0x000000827b827209 */ /* 0x001fc60007800000 */
[----:B------:R-:W0:Y:S04]  /*2610*/  SHFL.BFLY PT, R127, R124, 0x2, 0x1f ;  /* 0x0c401f007c7f7f89 */ /* 0x000e2800000e0000 */
[----:B------:R-:W1:Y:S01]  /*2620*/  SHFL.BFLY PT, R125, R130, 0x1, 0x1f ;  /* 0x0c201f00827d7f89 */ /* 0x000e6200000e0000 */
[----:B------:R-:W-:Y:S01]  /*2630*/  FMUL R120, R88, UR28 ;  /* 0x0000001c58787c20 */ /* 0x000fe20008400000 */
[----:B------:R-:W-:Y:S01]  /*2640*/  FMUL R121, R89, UR28 ;  /* 0x0000001c59797c20 */ /* 0x000fe20008400000 */
[----:B------:R-:W-:-:S04]  /*2650*/  FMUL R122, R92, UR28 ;  /* 0x0000001c5c7a7c20 */ /* 0x000fc80008400000 */
[----:B------:R-:W-:Y:S01]  /*2660*/  FMNMX R121, R120, R121, !PT ;  /* 0x0000007978797209 */ /* 0x000fe20007800000 */
[----:B------:R-:W-:-:S03]  /*2670*/  FMUL R120, R93, UR28 ;  /* 0x0000001c5d787c20 */ /* 0x000fc60008400000 */
[----:B------:R-:W-:-:S04]  /*2680*/  FMNMX R121, R122, R121, !PT ;  /* 0x000000797a797209 */ /* 0x000fc80007800000 */
[----:B------:R-:W-:Y:S01]  /*2690*/  FMNMX R122, R120, R121, !PT ;  /* 0x00000079787a7209 */ /* 0x000fe20007800000 */
[----:B------:R-:W-:Y:S01]  /*26a0*/  FMUL R120, R90, UR28 ;  /* 0x0000001c5a787c20 */ /* 0x000fe20008400000 */
[----:B------:R-:W-:Y:S01]  /*26b0*/  FMUL R121, R91, UR28 ;  /* 0x0000001c5b797c20 */ /* 0x000fe20008400000 */
[----:B0-----:R-:W-:-:S04]  /*26c0*/  FMNMX R127, R124, R127, !PT ;  /* 0x0000007f7c7f7209 */ /* 0x001fc80007800000 */
[----:B------:R-:W-:Y:S01]  /*26d0*/  FMNMX R123, R120, R121, !PT ;  /* 0x00000079787b7209 */ /* 0x000fe20007800000 */
[----:B------:R-:W-:Y:S01]  /*26e0*/  FMUL R120, R94, UR28 ;  /* 0x0000001c5e787c20 */ /* 0x000fe20008400000 */
[----:B-1----:R-:W-:Y:S01]  /*26f0*/  FMNMX R129, R130, R125, !PT ;  /* 0x0000007d82817209 */ /* 0x002fe20007800000 */
[----:B------:R-:W0:Y:S01]  /*2700*/  SHFL.BFLY PT, R124, R127, 0x1, 0x1f ;  /* 0x0c201f007f7c7f89 */ /* 0x000e2200000e0000 */
[----:B------:R-:W-:Y:S02]  /*2710*/  FMUL R121, R95, UR28 ;  /* 0x0000001c5f797c20 */ /* 0x000fe40008400000 */
[----:B------:R-:W-:Y:S01]  /*2720*/  FMNMX R129, R129, R128, !PT ;  /* 0x0000008081817209 */ /* 0x000fe20007800000 */
[----:B------:R-:W1:Y:S01]  /*2730*/  SHFL.BFLY PT, R125, R122, 0x2, 0x1f ;  /* 0x0c401f007a7d7f89 */ /* 0x000e6200000e0000 */
[----:B------:R-:W-:-:S03]  /*2740*/  FMNMX R120, R120, R123, !PT ;  /* 0x0000007b78787209 */ /* 0x000fc60007800000 */
[----:B------:R-:W-:Y:S01]  /*2750*/  FFMA R96, R96, UR28, -R129 ;  /* 0x0000001c60607c23 */ /* 0x000fe20008000881 */
[----:B------:R-:W-:-:S03]  /*2760*/  FMNMX R120, R121, R120, !PT ;  /* 0x0000007879787209 */ /* 0x000fc60007800000 */
[----:B------:R-:W-:Y:S01]  /*2770*/  FMUL R121, R96, 1.4426950216293334961 ;  /* 0x3fb8aa3b60797820 */ /* 0x000fe20000400000 */
[--C-:B------:R-:W-:Y:S02]  /*2780*/  FFMA R96, R97, UR28, -R129.reuse ;  /* 0x0000001c61607c23 */ /* 0x100fe40008000881 */
[----:B------:R-:W2:Y:S01]  /*2790*/  SHFL.BFLY PT, R97, R120, 0x2, 0x1f ;  /* 0x0c401f0078617f89 */ /* 0x000ea200000e0000 */
[----:B------:R-:W-:Y:S01]  /*27a0*/  FFMA R100, R100, UR28, -R129 ;  /* 0x0000001c64647c23 */ /* 0x000fe20008000881 */
[----:B------:R-:W-:Y:S01]  /*27b0*/  FMUL R123, R96, 1.4426950216293334961 ;  /* 0x3fb8aa3b607b7820 */ /* 0x000fe20000400000 */
[----:B0-----:R-:W-:Y:S02]  /*27c0*/  FMNMX R124, R127, R124, !PT ;  /* 0x0000007c7f7c7209 */ /* 0x001fe40007800000 */
[----:B-1----:R-:W-:Y:S02]  /*27d0*/  FMNMX R125, R122, R125, !PT ;  /* 0x0000007d7a7d7209 */ /* 0x002fe40007800000 */
[----:B------:R-:W-:Y:S01]  /*27e0*/  FMNMX R124, R124, R119, !PT ;  /* 0x000000777c7c7209 */ /* 0x000fe20007800000 */
[----:B------:R-:W-:-:S02]  /*27f0*/  FMUL R100, R100, 1.4426950216293334961 ;  /* 0x3fb8aa3b64647820 */ /* 0x000fc40000400000 */
[----:B------:R-:W0:Y:S02]  /*2800*/  SHFL.BFLY PT, R96, R125, 0x1, 0x1f ;  /* 0x0c201f007d607f89 */ /* 0x000e2400000e0000 */
[----:B------:R-:W-:Y:S01]  /*2810*/  FFMA R98, R98, UR28, -R124 ;  /* 0x0000001c62627c23 */ /* 0x000fe2000800087c */
[----:B------:R1:W-:Y:S01]  /*2820*/  MUFU.EX2 R122, R100 ;  /* 0x00000064007a7308 */ /* 0x0003e20000000800 */
[----:B--2---:R-:W-:Y:S02]  /*2830*/  FMNMX R97, R120, R97, !PT ;  /* 0x0000006178617209 */ /* 0x004fe40007800000 */
[----:B-1----:R-:W-:-:S03]  /*2840*/  FMUL R100, R98, 1.4426950216293334961 ;  /* 0x3fb8aa3b62647820 */ /* 0x002fc60000400000 */
[----:B------:R-:W1:Y:S02]  /*2850*/  SHFL.BFLY PT, R98, R97, 0x1, 0x1f ;  /* 0x0c201f0061627f89 */ /* 0x000e6400000e0000 */
[----:B------:R-:W-:Y:S01]  /*2860*/  MUFU.EX2 R121, R121 ;  /* 0x0000007900797308 */ /* 0x000fe20000000800 */
[----:B------:R-:W-:Y:S01]  /*2870*/  FFMA R99, R99, UR28, -R124 ;  /* 0x0000001c63637c23 */ /* 0x000fe2000800087c */
[----:B0-----:R-:W-:-:S06]  /*2880*/  FMNMX R125, R125, R96, !PT ;  /* 0x000000607d7d7209 */ /* 0x001fcc0007800000 */
[----:B------:R-:W0:Y:S01]  /*2890*/  MUFU.EX2 R126, R123 ;  /* 0x0000007b007e7308 */ /* 0x000e220000000800 */
[----:B------:R-:W-:Y:S01]  /*28a0*/  FMNMX R125, R125, R118, !PT ;  /* 0x000000767d7d7209 */ /* 0x000fe20007800000 */
[----:B------:R-:W-:Y:S01]  /*28b0*/  FMUL R99, R99, 1.4426950216293334961 ;  /* 0x3fb8aa3b63637820 */ /* 0x000fe20000400000 */
[----:B------:R-:W-:Y:S01]  /*28c0*/  FFMA R102, R102, UR28, -R124 ;  /* 0x0000001c66667c23 */ /* 0x000fe2000800087c */
[----:B------:R-:W-:Y:S02]  /*28d0*/  FADD R127, -R129, R128 ;  /* 0x00000080817f7221 */ /* 0x000fe40000000100 */
[--C-:B------:R-:W-:Y:S01]  /*28e0*/  FFMA R88, R88, UR28, -R125.reuse ;  /* 0x0000001c58587c23 */ /* 0x100fe2000800087d */
[--C-:B------:R-:W-:Y:S01]  /*28f0*/  FFMA R89, R89, UR28, -R125.reuse ;  /* 0x0000001c59597c23 */ /* 0x100fe2000800087d */
[----:B-1----:R-:W-:Y:S02]  /*2900*/  FMNMX R97, R97, R98, !PT ;  /* 0x0000006261617209 */ /* 0x002fe40007800000 */
[----:B------:R-:W-:Y:S01]  /*2910*/  FMUL R88, R88, 1.4426950216293334961 ;  /* 0x3fb8aa3b58587820 */ /* 0x000fe20000400000 */
[----:B------:R-:W-:Y:S01]  /*2920*/  FMUL R89, R89, 1.4426950216293334961 ;  /* 0x3fb8aa3b59597820 */ /* 0x000fe20000400000 */
[----:B------:R-:W-:Y:S01]  /*2930*/  FFMA R92, R92, UR28, -R125 ;  /* 0x0000001c5c5c7c23 */ /* 0x000fe2000800087d */
[----:B------:R-:W-:Y:S01]  /*2940*/  FMNMX R96, R97, R114, !PT ;  /* 0x0000007261607209 */ /* 0x000fe20007800000 */
[----:B------:R-:W-:Y:S01]  /*2950*/  FFMA R101, R101, UR28, -R129 ;  /* 0x0000001c65657c23 */ /* 0x000fe20008000881 */
[----:B------:R-:W-:Y:S01]  /*2960*/  FFMA R103, R103, UR28, -R124 ;  /* 0x0000001c67677c23 */ /* 0x000fe2000800087c */
[----:B------:R-:W-:Y:S01]  /*2970*/  FMUL R102, R102, 1.4426950216293334961 ;  /* 0x3fb8aa3b66667820 */ /* 0x000fe20000400000 */
[----:B------:R-:W-:Y:S01]  /*2980*/  FMUL R127, R127, 1.4426950216293334961 ;  /* 0x3fb8aa3b7f7f7820 */ /* 0x000fe20000400000 */
[----:B------:R-:W-:Y:S01]  /*2990*/  MUFU.EX2 R100, R100 ;  /* 0x0000006400647308 */ /* 0x000fe20000000800 */
[----:B------:R-:W-:Y:S01]  /*29a0*/  FMUL R92, R92, 1.4426950216293334961 ;  /* 0x3fb8aa3b5c5c7820 */ /* 0x000fe20000400000 */
[--C-:B------:R-:W-:Y:S01]  /*29b0*/  FFMA R90, R90, UR28, -R96.reuse ;  /* 0x0000001c5a5a7c23 */ /* 0x100fe20008000860 */
[----:B------:R-:W-:Y:S01]  /*29c0*/  FFMA R91, R91, UR28, -R96 ;  /* 0x0000001c5b5b7c23 */ /* 0x000fe20008000860 */
[----:B---3--:R-:W-:Y:S01]  /*29d0*/  STS.U16 [R117+UR7+0x8000], R134 ;  /* 0x0080008675007988 */ /* 0x008fe20008000407 */
[----:B------:R-:W-:Y:S01]  /*29e0*/  FMUL R101, R101, 1.4426950216293334961 ;  /* 0x3fb8aa3b65657820 */ /* 0x000fe20000400000 */
[----:B------:R-:W-:-:S02]  /*29f0*/  FMUL R103, R103, 1.4426950216293334961 ;  /* 0x3fb8aa3b67677820 */ /* 0x000fc40000400000 */
[----:B------:R-:W1:Y:S01]  /*2a00*/  MUFU.EX2 R99, R99 ;  /* 0x0000006300637308 */ /* 0x000e620000000800 */
[----:B----4-:R-:W-:Y:S04]  /*2a10*/  STS.U16 [R117+UR7+0x8200], R136 ;  /* 0x0082008875007988 */ /* 0x010fe80008000407 */
[----:B-----5:R-:W-:Y:S03]  /*2a20*/  STS.U16 [R117+UR7+0x8400], R138 ;  /* 0x0084008a75007988 */ /* 0x020fe60008000407 */
[----:B------:R-:W-:Y:S01]  /*2a30*/  MUFU.EX2 R120, R88 ;  /* 0x0000005800787308 */ /* 0x000fe20000000800 */
[----:B------:R-:W-:Y:S01]  /*2a40*/  STS.U16 [R117+UR7+0x8600], R140 ;  /* 0x0086008c75007988 */ /* 0x000fe20008000407 */
[----:B------:R-:W-:Y:S01]  /*2a50*/  FFMA R93, R93, UR28, -R125 ;  /* 0x0000001c5d5d7c23 */ /* 0x000fe2000800087d */
[----:B------:R2:W-:Y:S06]  /*2a60*/  MEMBAR.ALL.CTA ;  /* 0x0000000000007992 */ /* 0x0005ec0000008000 */
[----:B--2---:R-:W2:Y:S01]  /*2a70*/  FENCE.VIEW.ASYNC.S ;  /* 0x00000000000073c6 */ /* 0x004ea20000000000 */
[----:B------:R0:W-:Y:S01]  /*2a80*/  MUFU.EX2 R123, R89 ;  /* 0x00000059007b7308 */ /* 0x0001e20000000800 */
[----:B------:R-:W-:Y:S01]  /*2a90*/  FMUL R90, R90, 1.4426950216293334961 ;  /* 0x3fb8aa3b5a5a7820 */ /* 0x000fe20000400000 */
[----:B------:R-:W-:Y:S01]  /*2aa0*/  FMUL R91, R91, 1.4426950216293334961 ;  /* 0x3fb8aa3b5b5b7820 */ /* 0x000fe20000400000 */
[----:B------:R-:W-:-:S05]  /*2ab0*/  FFMA R94, R94, UR28, -R96 ;  /* 0x0000001c5e5e7c23 */ /* 0x000fca0008000860 */
[----:B------:R-:W-:Y:S01]  /*2ac0*/  MUFU.EX2 R132, R127 ;  /* 0x0000007f00847308 */ /* 0x000fe20000000800 */
[----:B0-----:R-:W-:Y:S01]  /*2ad0*/  FADD R89, R121, R126 ;  /* 0x0000007e79597221 */ /* 0x001fe20000000000 */
[----:B------:R-:W-:-:S06]  /*2ae0*/  FMUL R93, R93, 1.4426950216293334961 ;  /* 0x3fb8aa3b5d5d7820 */ /* 0x000fcc0000400000 */
[----:B------:R-:W0:Y:S01]  /*2af0*/  MUFU.EX2 R102, R102 ;  /* 0x0000006600667308 */ /* 0x000e220000000800 */
[----:B------:R-:W-:-:S07]  /*2b00*/  FMUL R94, R94, 1.4426950216293334961 ;  /* 0x3fb8aa3b5e5e7820 */ /* 0x000fce0000400000 */
[----:B------:R-:W3:Y:S08]  /*2b10*/  MUFU.EX2 R127, R92 ;  /* 0x0000005c007f7308 */ /* 0x000ef00000000800 */
[----:B------:R-:W4:Y:S08]  /*2b20*/  MUFU.EX2 R101, R101 ;  /* 0x0000006500657308 */ /* 0x000f300000000800 */
[----:B------:R-:W5:Y:S08]  /*2b30*/  MUFU.EX2 R103, R103 ;  /* 0x0000006700677308 */ /* 0x000f700000000800 */
[----:B------:R1:W-:Y:S08]  /*2b40*/  MUFU.EX2 R97, R90 ;  /* 0x0000005a00617308 */ /* 0x0003f00000000800 */
[----:B------:R2:W5:Y:S01]  /*2b50*/  MUFU.EX2 R98, R91 ;  /* 0x0000005b00627308 */ /* 0x0005620000000800 */
[----:B-1----:R-:W-:Y:S01]  /*2b60*/  FADD R90, R122, R89 ;  /* 0x000000597a5a7221 */ /* 0x002fe20000000000 */
[----:B------:R-:W-:Y:S01]  /*2b70*/  FADD R89, -R124, R119 ;  /* 0x000000777c597221 */ /* 0x000fe20000000100 */
[----:B------:R-:W-:-:S05]  /*2b80*/  FFMA R95, R95, UR28, -R96 ;  /* 0x0000001c5f5f7c23 */ /* 0x000fca0008000860 */
[----:B------:R1:W-:Y:S01]  /*2b90*/  MUFU.EX2 R128, R93 ;  /* 0x0000005d00807308 */ /* 0x0003e20000000800 */
[----:B--2---:R-:W-:Y:S01]  /*2ba0*/  FADD R91, R100, R99 ;  /* 0x00000063645b7221 */ /* 0x004fe20000000000 */
[----:B------:R-:W-:-:S06]  /*2bb0*/  F2FP.BF16.F32.PACK_AB R88, R126, R121 ;  /* 0x000000797e58723e */ /* 0x000fcc00000010ff */
[----:B------:R2:W5:Y:S01]  /*2bc0*/  MUFU.EX2 R130, R94 ;  /* 0x0000005e00827308 */ /* 0x0005620000000800 */
[----:B-1----:R-:W-:Y:S01]  /*2bd0*/  FADD R93, -R125, R118 ;  /* 0x000000767d5d7221 */ /* 0x002fe20000000100 */
[----:B0-----:R-:W-:Y:S01]  /*2be0*/  FADD R92, R102, R91 ;  /* 0x0000005b665c7221 */ /* 0x001fe20000000000 */
[----:B------:R-:W-:Y:S01]  /*2bf0*/  FMUL R95, R95, 1.4426950216293334961 ;  /* 0x3fb8aa3b5f5f7820 */ /* 0x000fe20000400000 */
[----:B--2---:R-:W-:Y:S01]  /*2c00*/  FMUL R94, R89, 1.4426950216293334961 ;  /* 0x3fb8aa3b595e7820 */ /* 0x004fe20000400000 */
[----:B------:R-:W-:Y:S01]  /*2c10*/  F2FP.BF16.F32.PACK_AB R89, R99, R100 ;  /* 0x000000646359723e */ /* 0x000fe200000010ff */
[----:B------:R-:W-:Y:S01]  /*2c20*/  FADD R100, R120, R123 ;  /* 0x0000007b78647221 */ /* 0x000fe20000000000 */
[----:B------:R-:W-:Y:S01]  /*2c30*/  FMUL R99, R93, 1.4426950216293334961 ;  /* 0x3fb8aa3b5d637820 */ /* 0x000fe20000400000 */
[----:B------:R-:W-:Y:S02]  /*2c40*/  FADD R93, -R96, R114 ;  /* 0x00000072605d7221 */ /* 0x000fe40000000100 */
[----:B---3--:R-:W-:-:S02]  /*2c50*/  FADD R121, R127, R100 ;  /* 0x000000647f797221 */ /* 0x008fc40000000000 */
[----:B------:R-:W-:Y:S01]  /*2c60*/  FMUL R100, R93, 1.4426950216293334961 ;  /* 0x3fb8aa3b5d647820 */ /* 0x000fe20000400000 */
[----:B----4-:R-:W-:Y:S01]  /*2c70*/  FADD R119, R101, R90 ;  /* 0x0000005a65777221 */ /* 0x010fe20000000000 */
[C---:B-----5:R-:W-:Y:S01]  /*2c80*/  FADD R118, R103.reuse, R92 ;  /* 0x0000005c67767221 */ /* 0x060fe20000000000 */
[----:B------:R-:W-:Y:S01]  /*2c90*/  F2FP.BF16.F32.PACK_AB R91, R103, R102 ;  /* 0x00000066675b723e */ /* 0x000fe200000010ff */
[----:B------:R-:W-:Y:S01]  /*2ca0*/  FADD R103, R97, R98 ;  /* 0x0000006261677221 */ /* 0x000fe20000000000 */
[----:B------:R-:W-:Y:S01]  /*2cb0*/  F2FP.BF16.F32.PACK_AB R90, R101, R122 ;  /* 0x0000007a655a723e */ /* 0x000fe200000010ff */
[----:B------:R-:W-:Y:S01]  /*2cc0*/  MUFU.EX2 R102, R99 ;  /* 0x0000006300667308 */ /* 0x000fe20000000800 */
[----:B------:R-:W-:-:S07]  /*2cd0*/  F2FP.BF16.F32.PACK_AB R93, R98, R97 ;  /* 0x00000061625d723e */ /* 0x000fce00000010ff */
[----:B------:R-:W0:Y:S08]  /*2ce0*/  MUFU.EX2 R101, R94 ;  /* 0x0000005e00657308 */ /* 0x000e300000000800 */
[----:B------:R-:W1:Y:S08]  /*2cf0*/  MUFU.EX2 R97, R100 ;  /* 0x0000006400617308 */ /* 0x000e700000000800 */
[----:B------:R-:W2:Y:S01]  /*2d00*/  MUFU.EX2 R95, R95 ;  /* 0x0000005f005f7308 */ /* 0x000ea20000000800 */
[----:B------:R-:W-:Y:S01]  /*2d10*/  FADD R114, R130, R103 ;  /* 0x0000006782727221 */ /* 0x000fe20000000000 */
[-C--:B------:R-:W-:Y:S01]  /*2d20*/  FMUL R56, R56, R132.reuse ;  /* 0x0000008438387220 */ /* 0x080fe20000400000 */
        /* <DEDUP_REMOVED lines=14> */
[----:B------:R-:W-:Y:S01]  /*2e10*/  FMUL R85, R85, R132 ;  /* 0x0000008455557220 */ /* 0x000fe20000400000 */
[-C--:B0-----:R-:W-:Y:S01]  /*2e20*/  FMUL R58, R58, R101.reuse ;  /* 0x000000653a3a7220 */ /* 0x081fe20000400000 */
        /* <DEDUP_REMOVED lines=31> */
[-C--:B-1----:R-:W-:Y:S01]  /*3020*/  FMUL R26, R26, R97.reuse ;  /* 0x000000611a1a7220 */ /* 0x082fe20000400000 */
        /* <DEDUP_REMOVED lines=15> */
[----:B--2---:R-:W-:Y:S01]  /*3120*/  FADD R114, R95, R114 ;  /* 0x000000725f727221 */ /* 0x004fe20000000000 */
[----:B------:R-:W-:-:S02]  /*3130*/  F2FP.BF16.F32.PACK_AB R92, R123, R120 ;  /* 0x000000787b5c723e */ /* 0x000fc400000010ff */
[C---:B------:R-:W-:Y:S02]  /*3140*/  F2FP.BF16.F32.PACK_AB R94, R128.reuse, R127 ;  /* 0x0000007f805e723e */ /* 0x040fe400000010ff */
[----:B------:R-:W-:Y:S01]  /*3150*/  F2FP.BF16.F32.PACK_AB R95, R95, R130 ;  /* 0x000000825f5f723e */ /* 0x000fe200000010ff */
[----:B------:R-:W-:Y:S01]  /*3160*/  BAR.SYNC.DEFER_BLOCKING 0x0 ;  /* 0x0000000000007b1d */ /* 0x000fe20000010000 */
[----:B------:R-:W-:-:S05]  /*3170*/  FADD R121, R128, R121 ;  /* 0x0000007980797221 */ /* 0x000fca0000000000 */
[----:B------:R-:W-:-:S06]  /*3180*/  WARPGROUP.ARRIVE ;  /* 0x00000000000079c5 */ /* 0x000fcc0000000000 */
[----:B------:R-:W-:Y:S04]  /*3190*/  HGMMA.64x64x16.F32.BF16 R56, R88, gdesc[UR24], R56 ;  /* 0x00e0001858387df0 */ /* 0x000fe80008701838 */
[----:B------:R-:W-:Y:S01]  /*31a0*/  HGMMA.64x64x16.F32.BF16 R24, R92, gdesc[UR24], R24, gsb0 ;  /* 0x00e000185c187df0 */ /* 0x000fe20008001818 */
[----:B------:R-:W0:Y:S04]  /*31b0*/  SHFL.BFLY PT, R98, R119, 0x2, 0x1f ;  /* 0x0c401f0077627f89 */ /* 0x000e2800000e0000 */
[----:B------:R-:W1:Y:S04]  /*31c0*/  SHFL.BFLY PT, R99, R118, 0x2, 0x1f ;  /* 0x0c401f0076637f89 */ /* 0x000e6800000e0000 */
[----:B------:R-:W2:Y:S04]  /*31d0*/  SHFL.BFLY PT, R120, R121, 0x2, 0x1f ;  /* 0x0c401f0079787f89 */ /* 0x000ea800000e0000 */
[----:B------:R-:W3:Y:S01]  /*31e0*/  SHFL.BFLY PT, R103, R114, 0x2, 0x1f ;  /* 0x0c401f0072677f89 */ /* 0x000ee200000e0000 */
[----:B0-----:R-:W-:Y:S01]  /*31f0*/  FADD R98, R119, R98 ;  /* 0x0000006277627221 */ /* 0x001fe20000000000 */
[----:B-1----:R-:W-:Y:S01]  /*3200*/  FADD R100, R118, R99 ;  /* 0x0000006376647221 */ /* 0x002fe20000000000 */
[----:B--2---:R-:W-:Y:S01]  /*3210*/  FADD R120, R121, R120 ;  /* 0x0000007879787221 */ /* 0x004fe20000000000 */
[----:B---3--:R-:W-:-:S02]  /*3220*/  FADD R122, R114, R103 ;  /* 0x00000067727a7221 */ /* 0x008fc40000000000 */
[----:B------:R-:W0:Y:S04]  /*3230*/  SHFL.BFLY PT, R99, R98, 0x1, 0x1f ;  /* 0x0c201f0062637f89 */ /* 0x000e2800000e0000 */
[----:B------:R-:W1:Y:S04]  /*3240*/  SHFL.BFLY PT, R103, R100, 0x1, 0x1f ;  /* 0x0c201f0064677f89 */ /* 0x000e6800000e0000 */
[----:B------:R-:W2:Y:S04]  /*3250*/  SHFL.BFLY PT, R119, R120, 0x1, 0x1f ;  /* 0x0c201f0078777f89 */ /* 0x000ea800000e0000 */
[----:B------:R-:W3:Y:S01]  /*3260*/  SHFL.BFLY PT, R121, R122, 0x1, 0x1f ;  /* 0x0c201f007a797f89 */ /* 0x000ee200000e0000 */
[----:B------:R-:W-:-:S06]  /*3270*/  UIADD3 UR4, UR4, 0x10, URZ ;  /* 0x0000001004047890 */ /* 0x000fcc000fffe03f */
[----:B------:R-:W-:Y:S01]  /*3280*/  ISETP.LE.AND P0, PT, R106, UR4, PT ;  /* 0x000000046a007c0c */ /* 0x000fe2000bf03270 */
[----:B0-----:R-:W-:Y:S01]  /*3290*/  FADD R99, R98, R99 ;  /* 0x0000006362637221 */ /* 0x001fe20000000000 */
[----:B-1----:R-:W-:Y:S01]  /*32a0*/  FADD R118, R100, R103 ;  /* 0x0000006764767221 */ /* 0x002fe20000000000 */
[----:B--2---:R-:W-:Y:S01]  /*32b0*/  FADD R119, R120, R119 ;  /* 0x0000007778777221 */ /* 0x004fe20000000000 */
[----:B---3--:R-:W-:Y:S01]  /*32c0*/  FADD R114, R122, R121 ;  /* 0x000000797a727221 */ /* 0x008fe20000000000 */
[----:B------:R-:W-:Y:S01]  /*32d0*/  FFMA R111, R132, R111, R99 ;  /* 0x0000006f846f7223 */ /* 0x000fe20000000063 */
[----:B------:R-:W-:Y:S01]  /*32e0*/  FFMA R6, R101, R6, R118 ;  /* 0x0000000665067223 */ /* 0x000fe20000000076 */
[----:B------:R-:W-:Y:S02]  /*32f0*/  WARPGROUP.DEPBAR.LE gsb0, 0x0 ;  /* 0x00008000000079c5 */ /* 0x000fe40000010000 */
[----:B------:R-:W-:Y:S01]  /*3300*/  FFMA R109, R102, R109, R119 ;  /* 0x0000006d666d7223 */ /* 0x000fe20000000077 */
[----:B------:R-:W-:Y:S01]  /*3310*/  FFMA R112, R97, R112, R114 ;  /* 0x0000007061707223 */ /* 0x000fe20000000072 */
[----:B------:R-:W-:Y:S01]  /*3320*/  LEA R113, R9, R113, 0x4 ;  /* 0x0000007109717211 */ /* 0x000fe200078e20ff */
[--C-:B------:R-:W-:Y:S01]  /*3330*/  IMAD.MOV.U32 R98, RZ, RZ, R124.reuse ;  /* 0x000000ffff627224 */ /* 0x100fe200078e007c */
[----:B------:R-:W-:Y:S01]  /*3340*/  LEA R115, R7, R115, 0x4 ;  /* 0x0000007307737211 */ /* 0x000fe200078e20ff */
[----:B------:R-:W-:Y:S01]  /*3350*/  IMAD.MOV.U32 R119, RZ, RZ, R124 ;  /* 0x000000ffff777224 */ /* 0x000fe200078e007c */
[----:B------:R-:W-:-:S02]  /*3360*/  MOV R97, R125 ;  /* 0x0000007d00617202 */ /* 0x000fc40000000f00 */
[----:B------:R-:W-:Y:S02]  /*3370*/  MOV R99, R129 ;  /* 0x0000008100637202 */ /* 0x000fe40000000f00 */
[----:B------:R-:W-:Y:S02]  /*3380*/  MOV R114, R96 ;  /* 0x0000006000727202 */ /* 0x000fe40000000f00 */
[----:B------:R-:W-:Y:S02]  /*3390*/  MOV R118, R125 ;  /* 0x0000007d00767202 */ /* 0x000fe40000000f00 */
[----:B------:R-:W-:Y:S01]  /*33a0*/  MOV R128, R129 ;  /* 0x0000008100807202 */ /* 0x000fe20000000f00 */
[----:B------:R-:W-:Y:S06]  /*33b0*/  @!P0 BRA `(.L_x_1) ;  /* 0xffffffec00888947 */ /* 0x000fec000383ffff */
.L_x_0:
[----:B------:R-:W-:Y:S01]  /*33c0*/  FMUL R7, R54, 0.25 ;  /* 0x3e80000036077820 */ /* 0x000fe20000400000 */
[----:B------:R-:W-:Y:S01]  /*33d0*/  FSETP.GT.AND P3, PT, |R112|, 8.50705917302346158658e+37, PT ;  /* 0x7e8000007000780b */ /* 0x000fe20003f64200 */
[----:B------:R-:W-:Y:S01]  /*33e0*/  FMUL R9, R50, 0.25 ;  /* 0x3e80000032097820 */ /* 0x000fe20000400000 */
[----:B------:R-:W-:Y:S01]  /*33f0*/  FMUL R8, R55, 0.25 ;  /* 0x3e80000037087820 */ /* 0x000fe20000400000 */
[----:B------:R-:W-:Y:S01]  /*3400*/  FMUL R10, R51, 0.25 ;  /* 0x3e800000330a7820 */ /* 0x000fe20000400000 */
[----:B------:R-:W-:Y:S01]  /*3410*/  FSEL R23, R7, R54, P3 ;  /* 0x0000003607177208 */ /* 0x000fe20001800000 */
[----:B------:R-:W-:Y:S01]  /*3420*/  FMUL R7, R46, 0.25 ;  /* 0x3e8000002e077820 */ /* 0x000fe20000400000 */
[----:B------:R-:W-:Y:S01]  /*3430*/  FSEL R89, R9, R50, P3 ;  /* 0x0000003209597208 */ /* 0x000fe20001800000 */
[----:B------:R-:W-:Y:S01]  /*3440*/  FMUL R9, R42, 0.25 ;  /* 0x3e8000002a097820 */ /* 0x000fe20000400000 */
[----:B------:R-:W-:Y:S01]  /*3450*/  FSEL R55, R8, R55, P3 ;  /* 0x0000003708377208 */ /* 0x000fe20001800000 */
        /* <DEDUP_REMOVED lines=8> */
[----:B------:R-:W-:Y:S01]  /*34e0*/  MOV R22, R109 ;  /* 0x0000006d00167202 */ /* 0x000fe20000000f00 */
[----:B------:R-:W-:Y:S01]  /*34f0*/  IMAD.MOV.U32 R147, RZ, RZ, R111 ;  /* 0x000000ffff937224 */ /* 0x000fe200078e006f */
[----:B------:R-:W-:Y:S01]  /*3500*/  FSEL R47, R12, R47, P3 ;  /* 0x0000002f0c2f7208 */ /* 0x000fe20001800000 */
[----:B------:R-:W-:Y:S01]  /*3510*/  FMUL R12, R27, 0.25 ;  /* 0x3e8000001b0c7820 */ /* 0x000fe20000400000 */
[----:B------:R-:W-:Y:S01]  /*3520*/  FSEL R43, R8, R43, P3 ;  /* 0x0000002b082b7208 */ /* 0x000fe20001800000 */
[----:B------:R-:W-:Y:S01]  /*3530*/  FMUL R8, R35, 0.25 ;  /* 0x3e80000023087820 */ /* 0x000fe20000400000 */
[----:B------:R-:W-:Y:S01]  /*3540*/  FSEL R113, R7, R34, P3 ;  /* 0x0000002207717208 */ /* 0x000fe20001800000 */
[----:B------:R-:W-:Y:S01]  /*3550*/  FMUL R7, R52, 0.25 ;  /* 0x3e80000034077820 */ /* 0x000fe20000400000 */
[----:B------:R-:W-:Y:S01]  /*3560*/  FSEL R95, R10, R39, P3 ;  /* 0x000000270a5f7208 */ /* 0x000fe20001800000 */
[----:B------:R-:W-:Y:S01]  /*3570*/  FMUL R10, R31, 0.25 ;  /* 0x3e8000001f0a7820 */ /* 0x000fe20000400000 */
[----:B------:R-:W-:Y:S01]  /*3580*/  FSETP.GT.AND P1, PT, |R22|, 8.50705917302346158658e+37, PT ;  /* 0x7e8000001600780b */ /* 0x000fe20003f24200 */
[----:B------:R-:W-:Y:S01]  /*3590*/  FMUL R11, R38, 0.25 ;  /* 0x3e800000260b7820 */ /* 0x000fe20000400000 */
        /* <DEDUP_REMOVED lines=23> */
[----:B------:R-:W-:Y:S01]  /*3710*/  FMUL R6, R25, 0.25 ;  /* 0x3e80000019067820 */ /* 0x000fe20000400000 */
[----:B------:R-:W-:Y:S01]  /*3720*/  FSEL R115, R9, R32, P1 ;  /* 0x0000002009737208 */ /* 0x000fe20000800000 */
[----:B------:R-:W-:Y:S01]  /*3730*/  FMUL R9, R86, 0.25 ;  /* 0x3e80000056097820 */ /* 0x000fe20000400000 */
[----:B------:R-:W-:Y:S01]  /*3740*/  FSEL R109, R8, R33, P1 ;  /* 0x00000021086d7208 */ /* 0x000fe20000800000 */
[----:B------:R-:W-:Y:S01]  /*3750*/  FMUL R8, R87, 0.25 ;  /* 0x3e80000057087820 */ /* 0x000fe20000400000 */
[----:B------:R-:W-:Y:S01]  /*3760*/  FSETP.GT.AND P2, PT, |R50|, 8.50705917302346158658e+37, PT ;  /* 0x7e8000003200780b */ /* 0x000fe20003f44200 */
[----:B------:R-:W-:Y:S01]  /*3770*/  BAR.SYNC.DEFER_BLOCKING 0x0 ;  /* 0x0000000000007b1d */ /* 0x000fe20000010000 */
        /* <DEDUP_REMOVED lines=27> */
[----:B------:R-:W-:Y:S01]  /*3930*/  ULDC.64 UR4, c[0x0][0x270] ;  /* 0x00009c0000047ab9 */ /* 0x000fe20000000a00 */
        /* <DEDUP_REMOVED lines=35> */
[----:B------:R-:W-:Y:S01]  /*3b70*/  FMUL R7, R50, 8388608 ;  /* 0x4b00000032077820 */ /* 0x000fe20000400000 */
[----:B------:R-:W-:Y:S01]  /*3b80*/  FSEL R123, R11, R28, P1 ;  /* 0x0000001c0b7b7208 */ /* 0x000fe20000800000 */
[----:B------:R-:W-:Y:S01]  /*3b90*/  FMUL R11, R74, 0.25 ;  /* 0x3e8000004a0b7820 */ /* 0x000fe20000400000 */
[----:B------:R-:W-:Y:S01]  /*3ba0*/  FSEL R63, R10, R63, P2 ;  /* 0x0000003f0a3f7208 */ /* 0x000fe20001000000 */
[----:B------:R-:W-:Y:S01]  /*3bb0*/  FMUL R10, R65, 0.25 ;  /* 0x3e800000410a7820 */ /* 0x000fe20000400000 */
[----:B------:R-:W-:Y:S01]  /*3bc0*/  FSETP.GEU.AND P6, PT, R50, 1.175494350822287508e-38, PT ;  /* 0x008000003200780b */ /* 0x000fe20003fce000 */
[----:B------:R-:W-:Y:S01]  /*3bd0*/  UIMAD UR4, UR6, UR4, URZ ;  /* 0x00000004060472a4 */ /* 0x000fe2000f8e023f */
[----:B------:R-:W-:Y:S01]  /*3be0*/  FSEL R86, R6, R61, P0 ;  /* 0x0000003d06567208 */ /* 0x000fe20000000000 */
[----:B------:R-:W-:Y:S01]  /*3bf0*/  FMUL R6, R147, 8388608 ;  /* 0x4b00000093067820 */ /* 0x000fe20000400000 */
[----:B------:R-:W-:Y:S01]  /*3c00*/  FSEL R88, R9, R60, P0 ;  /* 0x0000003c09587208 */ /* 0x000fe20000000000 */
[----:B------:R-:W-:Y:S01]  /*3c10*/  FMUL R9, R22, 8388608 ;  /* 0x4b00000016097820 */ /* 0x000fe20000400000 */
[----:B------:R-:W-:Y:S01]  /*3c20*/  FSEL R70, R8, R57, P0 ;  /* 0x0000003908467208 */ /* 0x000fe20000000000 */
[----:B------:R-:W-:Y:S01]  /*3c30*/  USHF.L.U32 UR8, UR4, 0x1, URZ ;  /* 0x0000000104087899 */ /* 0x000fe2000800063f */
[----:B------:R-:W-:-:S02]  /*3c40*/  FSETP.GEU.AND P4, PT, R147, 1.175494350822287508e-38, PT ;  /* 0x008000009300780b */ /* 0x000fc40003f8e000 */
[----:B------:R-:W-:Y:S02]  /*3c50*/  FSETP.GEU.AND P5, PT, R22, 1.175494350822287508e-38, PT ;  /* 0x008000001600780b */ /* 0x000fe40003fae000 */
[----:B------:R-:W-:Y:S02]  /*3c60*/  FSEL R61, R7, R50, !P6 ;  /* 0x00000032073d7208 */ /* 0x000fe40007000000 */
[----:B------:R-:W-:Y:S02]  /*3c70*/  FSEL R8, RZ, -23, P6 ;  /* 0xc1b80000ff087808 */ /* 0x000fe40003000000 */
[----:B------:R-:W-:Y:S01]  /*3c80*/  FSEL R139, R11, R74, P2 ;  /* 0x0000004a0b8b7208 */ /* 0x000fe20001000000 */
[----:B------:R-:W-:Y:S01]  /*3c90*/  FMUL R11, R76, 0.25 ;  /* 0x3e8000004c0b7820 */ /* 0x000fe20000400000 */
[----:B------:R-:W-:Y:S02]  /*3ca0*/  FSETP.GEU.AND P6, PT, |R112|, 1.175494350822287508e-38, PT ;  /* 0x008000007000780b */ /* 0x000fe40003fce200 */
[----:B------:R-:W-:Y:S01]  /*3cb0*/  FSEL R74, R10, R65, P0 ;  /* 0x000000410a4a7208 */ /* 0x000fe20000000000 */
[----:B------:R-:W-:Y:S01]  /*3cc0*/  FMUL R10, R112, 8388608 ;  /* 0x4b000000700a7820 */ /* 0x000fe20000400000 */
[----:B------:R-:W-:-:S02]  /*3cd0*/  FSEL R57, R6, R147, !P4 ;  /* 0x0000009306397208 */ /* 0x000fc40006000000 */
[----:B------:R-:W-:Y:S02]  /*3ce0*/  FSEL R65, R9, R22, !P5 ;  /* 0x0000001609417208 */ /* 0x000fe40006800000 */
[----:B------:R-:W-:Y:S02]  /*3cf0*/  FSEL R6, RZ, -23, P4 ;  /* 0xc1b80000ff067808 */ /* 0x000fe40002000000 */
[----:B------:R-:W-:Y:S02]  /*3d00*/  IADD3 R9, R61, -0x3f3504f3, RZ ;  /* 0xc0cafb0d3d097810 */ /* 0x000fe40007ffe0ff */
[----:B------:R-:W-:Y:S01]  /*3d10*/  FSETP.GEU.AND P4, PT, R112, 1.175494350822287508e-38, PT ;  /* 0x008000007000780b */ /* 0x000fe20003f8e000 */
[----:B------:R-:W-:Y:S01]  /*3d20*/  @!P6 FMUL R23, R23, 16777216 ;  /* 0x4b8000001717e820 */ /* 0x000fe20000400000 */
[----:B------:R-:W-:Y:S01]  /*3d30*/  LOP3.LUT R14, R9, 0xff800000, RZ, 0xc0, !PT ;  /* 0xff800000090e7812 */ /* 0x000fe200078ec0ff */
[----:B------:R-:W-:Y:S01]  /*3d40*/  @!P6 FMUL R55, R55, 16777216 ;  /* 0x4b8000003737e820 */ /* 0x000fe20000400000 */
[----:B------:R-:W-:Y:S01]  /*3d50*/  FSEL R94, R10, R112, !P4 ;  /* 0x000000700a5e7208 */ /* 0x000fe20006000000 */
[----:B------:R-:W-:Y:S01]  /*3d60*/  @P3 FMUL R112, R112, 0.25 ;  /* 0x3e80000070703820 */ /* 0x000fe20000400000 */
[----:B------:R-:W-:Y:S01]  /*3d70*/  I2FP.F32.S32 R9, R14 ;  /* 0x0000000e00097245 */ /* 0x000fe20000201400 */
[----:B------:R-:W-:Y:S01]  /*3d80*/  @!P6 FMUL R51, R51, 16777216 ;  /* 0x4b8000003333e820 */ /* 0x000fe20000400000 */
[----:B------:R-:W-:Y:S01]  /*3d90*/  FSEL R76, R11, R76, P0 ;  /* 0x0000004c0b4c7208 */ /* 0x000fe20000000000 */
[----:B------:R-:W-:Y:S01]  /*3da0*/  @!P6 FMUL R112, R112, 16777216 ;  /* 0x4b8000007070e820 */ /* 0x000fe20000400000 */
[----:B------:R-:W-:Y:S01]  /*3db0*/  FMUL R11, R56, 0.25 ;  /* 0x3e800000380b7820 */ /* 0x000fe20000400000 */
[----:B------:R-:W-:Y:S01]  /*3dc0*/  FFMA.FTZ R15, R9, 1.1920928955078125e-07, R8 ;  /* 0x34000000090f7823 */ /* 0x000fe20000010008 */
[----:B------:R-:W-:Y:S01]  /*3dd0*/  FSETP.GEU.AND P3, PT, |R22|, 1.175494350822287508e-38, PT ;  /* 0x008000001600780b */ /* 0x000fe20003f6e200 */
[----:B------:R-:W0:Y:S01]  /*3de0*/  MUFU.RCP R8, R112 ;  /* 0x0000007000087308 */ /* 0x000e220000001000 */
[----:B------:R-:W-:Y:S01]  /*3df0*/  IADD3 R7, R57, -0x3f3504f3, RZ ;  /* 0xc0cafb0d39077810 */ /* 0x000fe20007ffe0ff */
[----:B------:R-:W-:Y:S01]  /*3e00*/  VIADD R13, R94, 0xc0cafb0d ;  /* 0xc0cafb0d5e0d7836 */ /* 0x000fe20000000000 */
[----:B------:R-:W-:Y:S01]  /*3e10*/  FSEL R82, R11, R56, P0 ;  /* 0x000000380b527208 */ /* 0x000fe20000000000 */
[----:B------:R-:W-:Y:S01]  /*3e20*/  @P1 FMUL R22, R22, 0.25 ;  /* 0x3e80000016161820 */ /* 0x000fe20000400000 */
[----:B------:R-:W-:Y:S01]  /*3e30*/  IADD3 R11, R65, -0x3f3504f3, RZ ;  /* 0xc0cafb0d410b7810 */ /* 0x000fe20007ffe0ff */
[----:B------:R-:W-:Y:S01]  /*3e40*/  @!P6 FMUL R89, R89, 16777216 ;  /* 0x4b8000005959e820 */ /* 0x000fe20000400000 */
[----:B------:R-:W-:Y:S01]  /*3e50*/  FSEL R37, R12, R37, P1 ;  /* 0x000000250c257208 */ /* 0x000fe20000800000 */
[----:B------:R-:W-:Y:S01]  /*3e60*/  @!P6 FMUL R47, R47, 16777216 ;  /* 0x4b8000002f2fe820 */ /* 0x000fe20000400000 */
[----:B------:R-:W-:Y:S01]  /*3e70*/  LOP3.LUT R12, R7, 0xff800000, RZ, 0xc0, !PT ;  /* 0xff800000070c7812 */ /* 0x000fe200078ec0ff */
[----:B------:R-:W-:Y:S01]  /*3e80*/  @!P6 FMUL R91, R91, 16777216 ;  /* 0x4b8000005b5be820 */ /* 0x000fe20000400000 */
[----:B------:R-:W-:Y:S01]  /*3e90*/  LOP3.LUT R16, R11, 0xff800000, RZ, 0xc0, !PT ;  /* 0xff8000000b107812 */ /* 0x000fe200078ec0ff */
[----:B------:R-:W-:Y:S01]  /*3ea0*/  @!P6 FMUL R43, R43, 16777216 ;  /* 0x4b8000002b2be820 */ /* 0x000fe20000400000 */
[----:B------:R-:W-:Y:S01]  /*3eb0*/  I2FP.F32.S32 R7, R12 ;  /* 0x0000000c00077245 */ /* 0x000fe20000201400 */
[----:B------:R-:W-:Y:S01]  /*3ec0*/  @!P6 FMUL R93, R93, 16777216 ;  /* 0x4b8000005d5de820 */ /* 0x000fe20000400000 */
[----:B------:R-:W-:Y:S01]  /*3ed0*/  FSEL R10, RZ, -23, P5 ;  /* 0xc1b80000ff0a7808 */ /* 0x000fe20002800000 */
[----:B------:R-:W-:Y:S01]  /*3ee0*/  @!P6 FMUL R95, R95, 16777216 ;  /* 0x4b8000005f5fe820 */ /* 0x000fe20000400000 */
[----:B------:R-:W-:Y:S01]  /*3ef0*/  I2FP.F32.S32 R11, R16 ;  /* 0x00000010000b7245 */ /* 0x000fe20000201400 */
[----:B------:R-:W-:Y:S01]  /*3f00*/  @!P6 FMUL R101, R101, 16777216 ;  /* 0x4b8000006565e820 */ /* 0x000fe20000400000 */
[----:B------:R-:W-:Y:S01]  /*3f10*/  @!P6 FMUL R105, R105, 16777216 ;  /* 0x4b8000006969e820 */ /* 0x000fe20000400000 */
[----:B------:R-:W-:Y:S01]  /*3f20*/  @!P6 FMUL R113, R113, 16777216 ;  /* 0x4b8000007171e820 */ /* 0x000fe20000400000 */
[----:B------:R-:W-:Y:S01]  /*3f30*/  @!P6 FMUL R117, R117, 16777216 ;  /* 0x4b8000007575e820 */ /* 0x000fe20000400000 */
[----:B------:R-:W-:Y:S01]  /*3f40*/  @!P6 FMUL R119, R119, 16777216 ;  /* 0x4b8000007777e820 */ /* 0x000fe20000400000 */
[----:B------:R-:W-:Y:S01]  /*3f50*/  @!P6 FMUL R125, R125, 16777216 ;  /* 0x4b8000007d7de820 */ /* 0x000fe20000400000 */
[----:B------:R-:W-:Y:S01]  /*3f60*/  @!P6 FMUL R127, R127, 16777216 ;  /* 0x4b8000007f7fe820 */ /* 0x000fe20000400000 */
[----:B------:R-:W-:Y:S01]  /*3f70*/  LOP3.LUT R19, R13, 0xff800000, RZ, 0xc0, !PT ;  /* 0xff8000000d137812 */ /* 0x000fe200078ec0ff */
[----:B------:R-:W-:Y:S01]  /*3f80*/  @!P3 FMUL R22, R22, 16777216 ;  /* 0x4b8000001616b820 */ /* 0x000fe20000400000 */
[----:B------:R-:W-:Y:S01]  /*3f90*/  FFMA.FTZ R13, R7, 1.1920928955078125e-07, R6 ;  /* 0x34000000070d7823 */ /* 0x000fe20000010006 */
[----:B------:R-:W-:Y:S01]  /*3fa0*/  FFMA.FTZ R17, R11, 1.1920928955078125e-07, R10 ;  /* 0x340000000b117823 */ /* 0x000fe2000001000a */
[C---:B0-----:R-:W-:Y:S01]  /*3fb0*/  FMUL R7, R8.reuse, R23 ;  /* 0x0000001708077220 */ /* 0x041fe20000400000 */
[C---:B------:R-:W-:Y:S01]  /*3fc0*/  FMUL R6, R8.reuse, R55 ;  /* 0x0000003708067220 */ /* 0x040fe20000400000 */
        /* <DEDUP_REMOVED lines=13> */
[----:B------:R-:W-:Y:S01]  /*40a0*/  FMUL R36, R8, R127 ;  /* 0x0000007f08247220 */ /* 0x000fe20000400000 */
[C---:B------:R-:W-:Y:S01]  /*40b0*/  FSETP.GEU.AND P1, PT, |R50|.reuse, 1.175494350822287508e-38, PT ;  /* 0x008000003200780b */ /* 0x040fe20003f2e200 */
[----:B------:R-:W0:Y:S01]  /*40c0*/  MUFU.RCP R8, R22 ;  /* 0x0000001600087308 */ /* 0x000e220000001000 */
[----:B------:R-:W-:Y:S01]  /*40d0*/  @P2 FMUL R50, R50, 0.25 ;  /* 0x3e80000032322820 */ /* 0x000fe20000400000 */
[C---:B------:R-:W-:Y:S01]  /*40e0*/  FSETP.GEU.AND P2, PT, |R147|.reuse, 1.175494350822287508e-38, PT ;  /* 0x008000009300780b */ /* 0x040fe20003f4e200 */
[----:B------:R-:W-:Y:S01]  /*40f0*/  @P0 FMUL R147, R147, 0.25 ;  /* 0x3e80000093930820 */ /* 0x000fe20000400000 */
        /* <DEDUP_REMOVED lines=37> */
[----:B------:R-:W0:Y:S01]  /*4350*/  MUFU.RCP R21, R147 ;  /* 0x0000009300157308 */ /* 0x000e220000001000 */
[----:B------:R-:W-:Y:S01]  /*4360*/  @!P1 FMUL R59, R59, 16777216 ;  /* 0x4b8000003b3b9820 */ /* 0x000fe20000400000 */
[----:B------:R-:W-:Y:S01]  /*4370*/  @!P1 FMUL R145, R145, 16777216 ;  /* 0x4b80000091919820 */ /* 0x000fe20000400000 */
[----:B------:R-:W-:Y:S01]  /*4380*/  @!P2 FMUL R70, R70, 16777216 ;  /* 0x4b8000004646a820 */ /* 0x000fe20000400000 */
[----:B------:R-:W-:Y:S01]  /*4390*/  @!P2 FMUL R82, R82, 16777216 ;  /* 0x4b8000005252a820 */ /* 0x000fe20000400000 */
[----:B------:R-:W-:Y:S01]  /*43a0*/  @!P1 FMUL R87, R87, 16777216 ;  /* 0x4b80000057579820 */ /* 0x000fe20000400000 */
[----:B------:R-:W-:Y:S01]  /*43b0*/  @!P1 FMUL R133, R133, 16777216 ;  /* 0x4b80000085859820 */ /* 0x000fe20000400000 */
[----:B------:R-:W-:Y:S01]  /*43c0*/  @!P1 FMUL R83, R83, 16777216 ;  /* 0x4b80000053539820 */ /* 0x000fe20000400000 */
[----:B------:R-:W1:Y:S01]  /*43d0*/  MUFU.RCP R8, R50 ;  /* 0x0000003200087308 */ /* 0x000e620000001000 */
        /* <DEDUP_REMOVED lines=11> */
[C---:B0-----:R-:W-:Y:S01]  /*4490*/  FMUL R27, R21.reuse, R70 ;  /* 0x00000046151b7220 */ /* 0x041fe20000400000 */
[----:B------:R-:W-:Y:S01]  /*44a0*/  FMUL R92, R21, R82 ;  /* 0x00000052155c7220 */ /* 0x000fe20000400000 */
[----:B------:R-:W-:Y:S01]  /*44b0*/  LEA R110, R110, UR7, 0x4 ;  /* 0x000000076e6e7c11 */ /* 0x000fe2000f8e20ff */
[----:B------:R-:W-:Y:S01]  /*44c0*/  @!P2 FMUL R38, R38, 16777216 ;  /* 0x4b8000002626a820 */ /* 0x000fe20000400000 */
[----:B------:R-:W-:Y:S01]  /*44d0*/  @!P2 FMUL R84, R84, 16777216 ;  /* 0x4b8000005454a820 */ /* 0x000fe20000400000 */
[C---:B-1----:R-:W-:Y:S01]  /*44e0*/  FMUL R9, R8.reuse, R59 ;  /* 0x0000003b08097220 */ /* 0x042fe20000400000 */
        /* <DEDUP_REMOVED lines=27> */
[----:B------:R-:W-:Y:S01]  /*46a0*/  IADD3 R107, R107, R110, R108 ;  /* 0x0000006e6b6b7210 */ /* 0x000fe20007ffe06c */
[----:B------:R-:W-:Y:S01]  /*46b0*/  IMAD.IADD R16, R65, 0x1, -R16 ;  /* 0x0000000141107824 */ /* 0x000fe200078e0a10 */
[----:B------:R-:W-:Y:S01]  /*46c0*/  F2FP.BF16.F32.PACK_AB R8, R27, R92 ;  /* 0x0000005c1b08723e */ /* 0x000fe200000010ff */
[----:B------:R-:W-:Y:S01]  /*46d0*/  FMUL R35, R21, R38 ;  /* 0x0000002615237220 */ /* 0x000fe20000400000 */
[----:B------:R-:W-:Y:S01]  /*46e0*/  F2FP.BF16.F32.PACK_AB R9, R9, R90 ;  /* 0x0000005a0909723e */ /* 0x000fe200000010ff */
[C---:B------:R-:W-:Y:S01]  /*46f0*/  FMUL R84, R21.reuse, R84 ;  /* 0x0000005415547220 */ /* 0x040fe20000400000 */
[----:B------:R-:W-:Y:S01]  /*4700*/  F2FP.BF16.F32.PACK_AB R10, R10, R131 ;  /* 0x000000830a0a723e */ /* 0x000fe200000010ff */
[----:B------:R-:W-:Y:S01]  /*4710*/  FMUL R54, R21, R54 ;  /* 0x0000003615367220 */ /* 0x000fe20000400000 */
[----:B------:R-:W-:Y:S01]  /*4720*/  F2FP.BF16.F32.PACK_AB R11, R11, R36 ;  /* 0x000000240b0b723e */ /* 0x000fe200000010ff */
[----:B------:R-:W-:Y:S01]  /*4730*/  FMUL R31, R21, R80 ;  /* 0x00000050151f7220 */ /* 0x000fe20000400000 */
[----:B------:R-:W-:Y:S01]  /*4740*/  IADD3 R12, R57, -R12, RZ ;  /* 0x8000000c390c7210 */ /* 0x000fe20007ffe0ff */
[----:B------:R-:W-:Y:S01]  /*4750*/  FMUL R58, R21, R58 ;  /* 0x0000003a153a7220 */ /* 0x000fe20000400000 */
[----:B------:R-:W-:Y:S01]  /*4760*/  IADD3 R14, R61, -R14, RZ ;  /* 0x8000000e3d0e7210 */ /* 0x000fe20007ffe0ff */
[C---:B------:R-:W-:Y:S01]  /*4770*/  FMUL R27, R21.reuse, R76 ;  /* 0x0000004c151b7220 */ /* 0x040fe20000400000 */
[----:B------:R-:W-:Y:S01]  /*4780*/  IADD3 R19, R94, -R19, RZ ;  /* 0x800000135e137210 */ /* 0x000fe20007ffe0ff */
        /* <DEDUP_REMOVED lines=8> */
[----:B------:R-:W-:Y:S01]  /*4810*/  MOV R21, 0x3dc6b27f ;  /* 0x3dc6b27f00157802 */ /* 0x000fe20000000f00 */
[----:B------:R0:W-:Y:S01]  /*4820*/  STSM.16.M88.4 [R107], R8 ;  /* 0x000000086b007844 */ /* 0x0001e20000000200 */
[----:B------:R-:W-:Y:S01]  /*4830*/  FADD R12, R12, -1 ;  /* 0xbf8000000c0c7421 */ /* 0x000fe20000000000 */
[----:B------:R-:W-:Y:S01]  /*4840*/  FADD R14, R14, -1 ;  /* 0xbf8000000e0e7421 */ /* 0x000fe20000000000 */
[----:B------:R-:W-:Y:S01]  /*4850*/  FADD R16, R16, -1 ;  /* 0xbf80000010107421 */ /* 0x000fe20000000000 */
[----:B------:R-:W-:Y:S01]  /*4860*/  ISETP.GE.U32.AND P2, PT, R57, 0x7f800000, PT ;  /* 0x7f8000003900780c */ /* 0x000fe20003f46070 */
[----:B------:R-:W1:Y:S01]  /*4870*/  LDC R101, c[0x0][0x278] ;  /* 0x00009e00ff657b82 */ /* 0x000e620000000800 */
[----:B------:R-:W-:-:S02]  /*4880*/  ISETP.GE.U32.AND P3, PT, R61, 0x7f800000, PT ;  /* 0x7f8000003d00780c */ /* 0x000fc40003f66070 */
[----:B------:R-:W-:Y:S02]  /*4890*/  ISETP.GE.U32.AND P1, PT, R94, 0x7f800000, PT ;  /* 0x7f8000005e00780c */ /* 0x000fe40003f26070 */
[----:B------:R-:W-:Y:S02]  /*48a0*/  LEA R3, R3, UR7, 0x4 ;  /* 0x0000000703037c11 */ /* 0x000fe4000f8e20ff */
[----:B------:R-:W-:Y:S02]  /*48b0*/  ISETP.GE.U32.AND P4, PT, R65, 0x7f800000, PT ;  /* 0x7f8000004100780c */ /* 0x000fe40003f86070 */
[----:B------:R-:W-:Y:S01]  /*48c0*/  F2FP.BF16.F32.PACK_AB R22, R22, R115 ;  /* 0x000000731616723e */ /* 0x000fe200000010ff */
[----:B0-----:R-:W-:Y:S01]  /*48d0*/  FADD R8, R19, -1 ;  /* 0xbf80000013087421 */ /* 0x001fe20000000000 */
[-C--:B------:R-:W-:Y:S01]  /*48e0*/  FFMA.FTZ R9, R12, R21.reuse, -0.16845393180847167969 ;  /* 0xbe2c7f300c097423 */ /* 0x080fe20000010015 */
[-C--:B------:R-:W-:Y:S01]  /*48f0*/  FFMA.FTZ R11, R14, R21.reuse, -0.16845393180847167969 ;  /* 0xbe2c7f300e0b7423 */ /* 0x080fe20000010015 */
[-C--:B------:R-:W-:Y:S01]  /*4900*/  FFMA.FTZ R19, R16, R21.reuse, -0.16845393180847167969 ;  /* 0xbe2c7f3010137423 */ /* 0x080fe20000010015 */
[----:B------:R-:W-:Y:S01]  /*4910*/  FFMA.FTZ R21, R8, R21, -0.16845393180847167969 ;  /* 0xbe2c7f3008157423 */ /* 0x000fe20000010015 */
[----:B------:R-:W-:Y:S01]  /*4920*/  FFMA.FTZ R9, R12, R9, 0.1716887056827545166 ;  /* 0x3e2fcf2a0c097423 */ /* 0x000fe20000010009 */
[----:B------:R-:W-:Y:S01]  /*4930*/  FFMA.FTZ R11, R14, R11, 0.1716887056827545166 ;  /* 0x3e2fcf2a0e0b7423 */ /* 0x000fe2000001000b */
[----:B------:R-:W-:Y:S01]  /*4940*/  FFMA.FTZ R19, R16, R19, 0.1716887056827545166 ;  /* 0x3e2fcf2a10137423 */ /* 0x000fe20000010013 */
[----:B------:R-:W-:Y:S01]  /*4950*/  FFMA.FTZ R21, R8, R21, 0.1716887056827545166 ;  /* 0x3e2fcf2a08157423 */ /* 0x000fe20000010015 */
[----:B------:R-:W-:Y:S01]  /*4960*/  FFMA.FTZ R9, R12, R9, -0.17900948226451873779 ;  /* 0xbe374e430c097423 */ /* 0x000fe20000010009 */
[----:B------:R-:W-:Y:S01]  /*4970*/  FFMA.FTZ R11, R14, R11, -0.17900948226451873779 ;  /* 0xbe374e430e0b7423 */ /* 0x000fe2000001000b */
[----:B------:R-:W-:Y:S01]  /*4980*/  FFMA.FTZ R19, R16, R19, -0.17900948226451873779 ;  /* 0xbe374e4310137423 */ /* 0x000fe20000010013 */
[----:B------:R-:W-:Y:S01]  /*4990*/  FFMA.FTZ R21, R8, R21, -0.17900948226451873779 ;  /* 0xbe374e4308157423 */ /* 0x000fe20000010015 */
[----:B------:R-:W-:Y:S01]  /*49a0*/  FFMA.FTZ R9, R12, R9, 0.20512372255325317383 ;  /* 0x3e520bf40c097423 */ /* 0x000fe20000010009 */
[----:B------:R-:W-:Y:S01]  /*49b0*/  FFMA.FTZ R11, R14, R11, 0.20512372255325317383 ;  /* 0x3e520bf40e0b7423 */ /* 0x000fe2000001000b */
[----:B------:R-:W-:Y:S01]  /*49c0*/  FFMA.FTZ R19, R16, R19, 0.20512372255325317383 ;  /* 0x3e520bf410137423 */ /* 0x000fe20000010013 */
[----:B------:R-:W-:Y:S01]  /*49d0*/  FFMA.FTZ R21, R8, R21, 0.20512372255325317383 ;  /* 0x3e520bf408157423 */ /* 0x000fe20000010015 */
[----:B------:R-:W-:Y:S01]  /*49e0*/  FFMA.FTZ R9, R12, R9, -0.24046532809734344482 ;  /* 0xbe763c8b0c097423 */ /* 0x000fe20000010009 */
[----:B------:R-:W-:Y:S01]  /*49f0*/  FFMA.FTZ R11, R14, R11, -0.24046532809734344482 ;  /* 0xbe763c8b0e0b7423 */ /* 0x000fe2000001000b */
[----:B------:R-:W-:Y:S01]  /*4a00*/  FFMA.FTZ R19, R16, R19, -0.24046532809734344482 ;  /* 0xbe763c8b10137423 */ /* 0x000fe20000010013 */
[----:B------:R-:W-:Y:S01]  /*4a10*/  FFMA.FTZ R21, R8, R21, -0.24046532809734344482 ;  /* 0xbe763c8b08157423 */ /* 0x000fe20000010015 */
[----:B------:R-:W-:Y:S01]  /*4a20*/  FFMA.FTZ R9, R12, R9, 0.28857114911079406738 ;  /* 0x3e93bf990c097423 */ /* 0x000fe20000010009 */
[----:B------:R-:W-:Y:S01]  /*4a30*/  FFMA.FTZ R11, R14, R11, 0.28857114911079406738 ;  /* 0x3e93bf990e0b7423 */ /* 0x000fe2000001000b */
[----:B------:R-:W-:Y:S01]  /*4a40*/  FFMA.FTZ R19, R16, R19, 0.28857114911079406738 ;  /* 0x3e93bf9910137423 */ /* 0x000fe20000010013 */
[----:B------:R-:W-:Y:S01]  /*4a50*/  FFMA.FTZ R21, R8, R21, 0.28857114911079406738 ;  /* 0x3e93bf9908157423 */ /* 0x000fe20000010015 */
[----:B------:R-:W-:Y:S01]  /*4a60*/  FFMA.FTZ R9, R12, R9, -0.36067417263984680176 ;  /* 0xbeb8aa490c097423 */ /* 0x000fe20000010009 */
[----:B------:R-:W-:Y:S01]  /*4a70*/  FFMA.FTZ R11, R14, R11, -0.36067417263984680176 ;  /* 0xbeb8aa490e0b7423 */ /* 0x000fe2000001000b */
[----:B------:R-:W-:Y:S01]  /*4a80*/  @P3 MOV R10, 0x7f800000 ;  /* 0x7f800000000a3802 */ /* 0x000fe20000000f00 */
[----:B------:R-:W-:Y:S01]  /*4a90*/  FFMA.FTZ R21, R8, R21, -0.36067417263984680176 ;  /* 0xbeb8aa4908157423 */ /* 0x000fe20000010015 */
[----:B------:R-:W-:Y:S01]  /*4aa0*/  FFMA.FTZ R9, R12, R9, 0.48089820146560668945 ;  /* 0x3ef6384a0c097423 */ /* 0x000fe20000010009 */
[----:B------:R-:W-:Y:S01]  /*4ab0*/  FFMA.FTZ R11, R14, R11, 0.48089820146560668945 ;  /* 0x3ef6384a0e0b7423 */ /* 0x000fe2000001000b */
[----:B------:R-:W-:Y:S01]  /*4ac0*/  FFMA.FTZ R19, R16, R19, -0.36067417263984680176 ;  /* 0xbeb8aa4910137423 */ /* 0x000fe20000010013 */
[----:B------:R-:W-:Y:S01]  /*4ad0*/  FFMA.FTZ R21, R8, R21, 0.48089820146560668945 ;  /* 0x3ef6384a08157423 */ /* 0x000fe20000010015 */
[----:B------:R-:W-:Y:S01]  /*4ae0*/  FFMA.FTZ R9, R12, R9, -0.72134751081466674805 ;  /* 0xbf38aa3b0c097423 */ /* 0x000fe20000010009 */
[----:B------:R-:W-:Y:S01]  /*4af0*/  FFMA.FTZ R11, R14, R11, -0.72134751081466674805 ;  /* 0xbf38aa3b0e0b7423 */ /* 0x000fe2000001000b */
[----:B------:R-:W-:Y:S01]  /*4b00*/  FFMA.FTZ R19, R16, R19, 0.48089820146560668945 ;  /* 0x3ef6384a10137423 */ /* 0x000fe20000010013 */
[----:B------:R-:W-:Y:S01]  /*4b10*/  FFMA.FTZ R21, R8, R21, -0.72134751081466674805 ;  /* 0xbf38aa3b08157423 */ /* 0x000fe20000010015 */
[----:B------:R-:W-:Y:S01]  /*4b20*/  FMUL R9, R12, R9 ;  /* 0x000000090c097220 */ /* 0x000fe20000400000 */
[----:B------:R-:W-:Y:S01]  /*4b30*/  FMUL R11, R14, R11 ;  /* 0x0000000b0e0b7220 */ /* 0x000fe20000400000 */
[----:B------:R-:W-:Y:S01]  /*4b40*/  FFMA.FTZ R19, R16, R19, -0.72134751081466674805 ;  /* 0xbf38aa3b10137423 */ /* 0x000fe20000010013 */
[----:B------:R-:W-:Y:S01]  /*4b50*/  FMUL R21, R8, R21 ;  /* 0x0000001508157220 */ /* 0x000fe20000400000 */
[----:B------:R-:W-:Y:S01]  /*4b60*/  FMUL R9, R12, R9 ;  /* 0x000000090c097220 */ /* 0x000fe20000400000 */
[----:B------:R-:W-:Y:S01]  /*4b70*/  FMUL R11, R14, R11 ;  /* 0x0000000b0e0b7220 */ /* 0x000fe20000400000 */
[----:B------:R-:W-:Y:S01]  /*4b80*/  FMUL R19, R16, R19 ;  /* 0x0000001310137220 */ /* 0x000fe20000400000 */
[----:B------:R-:W-:Y:S01]  /*4b90*/  FMUL R21, R8, R21 ;  /* 0x0000001508157220 */ /* 0x000fe20000400000 */
[----:B------:R-:W-:Y:S01]  /*4ba0*/  FFMA.FTZ R12, R12, 1.4426950216293334961, R9 ;  /* 0x3fb8aa3b0c0c7823 */ /* 0x000fe20000010009 */
[----:B------:R-:W-:Y:S01]  /*4bb0*/  FFMA.FTZ R14, R14, 1.4426950216293334961, R11 ;  /* 0x3fb8aa3b0e0e7823 */ /* 0x000fe2000001000b */
[----:B------:R-:W-:Y:S01]  /*4bc0*/  @P1 MOV R9, 0x7f800000 ;  /* 0x7f80000000091802 */ /* 0x000fe20000000f00 */
[----:B------:R-:W-:Y:S01]  /*4bd0*/  FFMA.FTZ R21, R8, 1.4426950216293334961, R21 ;  /* 0x3fb8aa3b08157823 */ /* 0x000fe20000010015 */
[----:B------:R-:W-:Y:S01]  /*4be0*/  @P2 MOV R8, 0x7f800000 ;  /* 0x7f80000000082802 */ /* 0x000fe20000000f00 */
[----:B------:R-:W-:Y:S01]  /*4bf0*/  FADD R36, R13, R12 ;  /* 0x0000000c0d247221 */ /* 0x000fe20000000000 */
[----:B------:R-:W-:Y:S01]  /*4c00*/  FADD R37, R15, R14 ;  /* 0x0000000e0f257221 */ /* 0x000fe20000000000 */
[----:B------:R-:W-:Y:S01]  /*4c10*/  FADD R39, R18, R21 ;  /* 0x0000001512277221 */ /* 0x000fe20000000000 */
[----:B------:R-:W-:Y:S01]  /*4c20*/  @P3 FFMA.FTZ R37, R61, R10, +INF ;  /* 0x7f8000003d253423 */ /* 0x000fe2000001000a */
[----:B------:R-:W-:Y:S01]  /*4c30*/  @P2 FFMA.FTZ R36, R57, R8, +INF ;  /* 0x7f80000039242423 */ /* 0x000fe20000010008 */
[----:B------:R-:W-:Y:S01]  /*4c40*/  @P1 FFMA.FTZ R39, R94, R9, +INF ;  /* 0x7f8000005e271423 */ /* 0x000fe20000010009 */
[----:B------:R-:W-:Y:S01]  /*4c50*/  BAR.SYNC.DEFER_BLOCKING 0x0 ;  /* 0x0000000000007b1d */ /* 0x000fe20000010000 */
[C---:B------:R-:W-:Y:S01]  /*4c60*/  FMUL R19, R16.reuse, R19 ;  /* 0x0000001310137220 */ /* 0x040fe20000400000 */
[----:B------:R-:W-:Y:S01]  /*4c70*/  F2FP.BF16.F32.PACK_AB R18, R121, R48 ;  /* 0x000000307912723e */ /* 0x000fe200000010ff */
[----:B------:R-:W-:Y:S01]  /*4c80*/  @P4 IMAD.MOV.U32 R12, RZ, RZ, 0x7f800000 ;  /* 0x7f800000ff0c4424 */ /* 0x000fe200078e00ff */
[----:B------:R-:W-:Y:S01]  /*4c90*/  F2FP.BF16.F32.PACK_AB R21, R67, R70 ;  /* 0x000000464315723e */ /* 0x000fe200000010ff */
[----:B------:R-:W-:Y:S01]  /*4ca0*/  FFMA.FTZ R16, R16, 1.4426950216293334961, R19 ;  /* 0x3fb8aa3b10107823 */ /* 0x000fe20000010013 */
[----:B------:R-:W-:Y:S01]  /*4cb0*/  F2FP.BF16.F32.PACK_AB R19, R117, R20 ;  /* 0x000000147513723e */ /* 0x000fe200000010ff */
[----:B-1----:R-:W-:Y:S01]  /*4cc0*/  IMAD R69, R101, 0xc, RZ ;  /* 0x0000000c65457824 */ /* 0x002fe200078e02ff */
[----:B------:R-:W-:Y:S01]  /*4cd0*/  F2FP.BF16.F32.PACK_AB R20, R74, R53 ;  /* 0x000000354a14723e */ /* 0x000fe200000010ff */
[----:B------:R-:W-:Y:S01]  /*4ce0*/  FADD R38, R17, R16 ;  /* 0x0000001011267221 */ /* 0x000fe20000000000 */
[----:B------:R-:W-:Y:S01]  /*4cf0*/  F2FP.BF16.F32.PACK_AB R16, R86, R55 ;  /* 0x000000375610723e */ /* 0x000fe200000010ff */
[----:B------:R-:W-:Y:S01]  /*4d00*/  @P4 FFMA.FTZ R38, R65, R12, +INF ;  /* 0x7f80000041264423 */ /* 0x000fe2000001000c */
[----:B------:R-:W-:Y:S01]  /*4d10*/  F2FP.BF16.F32.PACK_AB R17, R63, R82 ;  /* 0x000000523f11723e */ /* 0x000fe200000010ff */
[----:B------:R-:W-:Y:S01]  /*4d20*/  IMAD R55, R101, 0x5, RZ ;  /* 0x0000000565377824 */ /* 0x000fe200078e02ff */
[----:B------:R-:W-:Y:S01]  /*4d30*/  F2FP.BF16.F32.PACK_AB R23, R23, R46 ;  /* 0x0000002e1717723e */ /* 0x000fe200000010ff */
[C---:B------:R-:W-:Y:S01]  /*4d40*/  IMAD R53, R101.reuse, 0x46, RZ ;  /* 0x0000004665357824 */ /* 0x040fe200078e02ff */
[----:B------:R-:W-:Y:S01]  /*4d50*/  FSETP.NEU.AND P4, PT, R94, RZ, PT ;  /* 0x000000ff5e00720b */ /* 0x000fe20003f8d000 */
[C---:B------:R-:W-:Y:S01]  /*4d60*/  IMAD R73, R101.reuse, 0xe, RZ ;  /* 0x0000000e65497824 */ /* 0x040fe200078e02ff */
[----:B------:R-:W-:Y:S01]  /*4d70*/  F2FP.BF16.F32.PACK_AB R92, R66, R51 ;  /* 0x00000033425c723e */ /* 0x000fe200000010ff */
[----:B------:R-:W-:Y:S01]  /*4d80*/  IMAD R51, R101, 0x44, RZ ;  /* 0x0000004465337824 */ /* 0x000fe200078e02ff */
[----:B------:R-:W-:Y:S01]  /*4d90*/  F2FP.BF16.F32.PACK_AB R93, R71, R64 ;  /* 0x00000040475d723e */ /* 0x000fe200000010ff */
[----:B------:R-:W-:Y:S01]  /*4da0*/  IMAD R59, R101, 0x7, RZ ;  /* 0x00000007653b7824 */ /* 0x000fe200078e02ff */
[----:B------:R-:W-:Y:S01]  /*4db0*/  F2FP.BF16.F32.PACK_AB R94, R25, R44 ;  /* 0x0000002c195e723e */ /* 0x000fe200000010ff */
[----:B------:R-:W-:Y:S01]  /*4dc0*/  IMAD R81, R101, 0x12, RZ ;  /* 0x0000001265517824 */ /* 0x000fe200078e02ff */
[----:B------:R-:W-:Y:S01]  /*4dd0*/  LDS.128 R8, [R3] ;  /* 0x0000000003087984 */ /* 0x000fe20000000c00 */
[----:B------:R-:W-:Y:S01]  /*4de0*/  F2FP.BF16.F32.PACK_AB R95, R95, R42 ;  /* 0x0000002a5f5f723e */ /* 0x000fe200000010ff */
[----:B------:R-:W-:Y:S01]  /*4df0*/  IMAD R63, R101, 0x9, RZ ;  /* 0x00000009653f7824 */ /* 0x000fe200078e02ff */
[----:B------:R-:W-:Y:S01]  /*4e00*/  FSETP.NEU.AND P3, PT, R65, RZ, PT ;  /* 0x000000ff4100720b */ /* 0x000fe20003f6d000 */
[----:B------:R-:W-:Y:S01]  /*4e10*/  BAR.SYNC.DEFER_BLOCKING 0x0 ;  /* 0x0000000000007b1d */ /* 0x000fe20000010000 */
[----:B------:R-:W-:Y:S01]  /*4e20*/  F2FP.BF16.F32.PACK_AB R64, R62, R47 ;  /* 0x0000002f3e40723e */ /* 0x000fe200000010ff */
[----:B------:R-:W-:Y:S01]  /*4e30*/  IMAD R103, R101, 0x1c, RZ ;  /* 0x0000001c65677824 */ /* 0x000fe200078e02ff */
[----:B------:R-:W-:Y:S01]  /*4e40*/  F2FP.BF16.F32.PACK_AB R65, R75, R60 ;  /* 0x0000003c4b41723e */ /* 0x000fe200000010ff */
[----:B------:R-:W-:Y:S01]  /*4e50*/  IMAD R71, R101, 0xd, RZ ;  /* 0x0000000d65477824 */ /* 0x000fe200078e02ff */
[----:B------:R-:W-:Y:S01]  /*4e60*/  F2FP.BF16.F32.PACK_AB R66, R41, R40 ;  /* 0x000000282942723e */ /* 0x000fe200000010ff */
[----:B------:R-:W-:Y:S01]  /*4e70*/  IMAD R40, R2, UR5, RZ ;  /* 0x0000000502287c24 */ /* 0x000fe2000f8e02ff */
[----:B------:R-:W-:Y:S01]  /*4e80*/  F2FP.BF16.F32.PACK_AB R67, R43, R34 ;  /* 0x000000222b43723e */ /* 0x000fe200000010ff */
[----:B------:R-:W-:Y:S01]  /*4e90*/  UIMAD.WIDE UR4, UR4, 0x2, URZ ;  /* 0x00000002040478a5 */ /* 0x000fe2000f8e023f */
[----:B------:R-:W-:Y:S01]  /*4ea0*/  F2FP.BF16.F32.PACK_AB R88, R58, R27 ;  /* 0x0000001b3a58723e */ /* 0x000fe200000010ff */
[----:B------:R-:W0:Y:S01]  /*4eb0*/  LDC.64 R42, c[0x0][0x228] ;  /* 0x00008a00ff2a7b82 */ /* 0x000e220000000a00 */
[----:B------:R-:W-:Y:S01]  /*4ec0*/  F2FP.BF16.F32.PACK_AB R90, R45, R26 ;  /* 0x0000001a2d5a723e */ /* 0x000fe200000010ff */
[C---:B------:R-:W-:Y:S01]  /*4ed0*/  IMAD R115, R101.reuse, 0x22, RZ ;  /* 0x0000002265737824 */ /* 0x040fe200078e02ff */
[----:B------:R-:W-:Y:S01]  /*4ee0*/  F2FP.BF16.F32.PACK_AB R91, R24, R91 ;  /* 0x0000005b185b723e */ /* 0x000fe200000010ff */
[----:B------:R-:W-:Y:S01]  /*4ef0*/  IMAD R75, R101, 0xf, RZ ;  /* 0x0000000f654b7824 */ /* 0x000fe200078e02ff */
        /* <DEDUP_REMOVED lines=9> */
[----:B------:R-:W-:Y:S01]  /*4f90*/  STSM.16.M88.4 [R107], R16 ;  /* 0x000000106b007844 */ /* 0x000fe20000000200 */
[----:B------:R-:W-:Y:S01]  /*4fa0*/  F2FP.BF16.F32.PACK_AB R84, R35, R84 ;  /* 0x000000542354723e */ /* 0x000fe200000010ff */
[----:B------:R-:W-:Y:S01]  /*4fb0*/  IMAD R83, R101, 0x13, RZ ;  /* 0x0000001365537824 */ /* 0x000fe200078e02ff */
[----:B------:R-:W-:Y:S01]  /*4fc0*/  F2FP.BF16.F32.PACK_AB R86, R32, R33 ;  /* 0x000000212056723e */ /* 0x000fe200000010ff */
[----:B------:R-:W-:Y:S01]  /*4fd0*/  BAR.SYNC.DEFER_BLOCKING 0x0 ;  /* 0x0000000000007b1d */ /* 0x000fe20000010000 */
[----:B------:R-:W-:Y:S01]  /*4fe0*/  F2FP.BF16.F32.PACK_AB R85, R87, R50 ;  /* 0x000000325755723e */ /* 0x000fe200000010ff */
[C---:B------:R-:W-:Y:S01]  /*4ff0*/  IMAD R141, R101.reuse, 0x2e, RZ ;  /* 0x0000002e658d7824 */ /* 0x040fe200078e02ff */
[----:B------:R-:W-:Y:S01]  /*5000*/  F2FP.BF16.F32.PACK_AB R87, R6, R7 ;  /* 0x000000070657723e */ /* 0x000fe200000010ff */
[----:B------:R-:W-:Y:S01]  /*5010*/  IMAD R131, R101, 0x2a, RZ ;  /* 0x0000002a65837824 */ /* 0x000fe200078e02ff */
[C---:B------:R-:W-:Y:S01]  /*5020*/  SHF.L.U32 R7, R40.reuse, 0x1, RZ ;  /* 0x0000000128077819 */ /* 0x040fe200000006ff */
[----:B------:R-:W-:Y:S01]  /*5030*/  IMAD.HI R40, R40, 0x2, RZ ;  /* 0x0000000228287827 */ /* 0x000fe200078e02ff */
[----:B------:R-:W-:Y:S01]  /*5040*/  FSETP.NEU.AND P0, PT, R57, RZ, PT ;  /* 0x000000ff3900720b */ /* 0x000fe20003f0d000 */
[----:B------:R-:W-:Y:S01]  /*5050*/  ULDC UR4, c[0x0][0x27c] ;  /* 0x00009f0000047ab9 */ /* 0x000fe20000000800 */
[----:B0-----:R-:W-:Y:S01]  /*5060*/  IADD3 R6, P1, P5, R7, UR8, R42 ;  /* 0x0000000807067c10 */ /* 0x001fe2000fd3e02a */
[C---:B------:R-:W-:Y:S01]  /*5070*/  IMAD R57, R101.reuse, 0x6, RZ ;  /* 0x0000000665397824 */ /* 0x040fe200078e02ff */
[C---:B------:R-:W-:Y:S01]  /*5080*/  SHF.L.U32 R41, R101.reuse, 0x1, RZ ;  /* 0x0000000165297819 */ /* 0x040fe200000006ff */
[C---:B------:R-:W-:Y:S01]  /*5090*/  IMAD R135, R101.reuse, 0x2c, RZ ;  /* 0x0000002c65877824 */ /* 0x040fe200078e02ff */
[----:B------:R-:W-:Y:S01]  /*50a0*/  IADD3.X R7, R40, UR5, R43, P1, P5 ;  /* 0x0000000528077c10 */ /* 0x000fe20008fea42b */
[----:B------:R-:W-:Y:S01]  /*50b0*/  IMAD R43, R101, 0x3, RZ ;  /* 0x00000003652b7824 */ /* 0x000fe200078e02ff */
[----:B------:R-:W-:Y:S01]  /*50c0*/  FSEL R39, R39, -INF , P4 ;  /* 0xff80000027277808 */ /* 0x000fe20002000000 */
[----:B------:R-:W-:Y:S01]  /*50d0*/  IMAD R153, R101, 0x34, RZ ;  /* 0x0000003465997824 */ /* 0x000fe200078e02ff */
[----:B------:R-:W-:Y:S01]  /*50e0*/  FSETP.NEU.AND P2, PT, R61, RZ, PT ;  /* 0x000000ff3d00720b */ /* 0x000fe20003f4d000 */
[----:B------:R-:W-:Y:S01]  /*50f0*/  IMAD R147, R101, 0x30, RZ ;  /* 0x0000003065937824 */ /* 0x000fe200078e02ff */
[-C--:B------:R-:W-:Y:S01]  /*5100*/  IADD3 R50, P5, R57, R6.reuse, RZ ;  /* 0x0000000639327210 */ /* 0x080fe20007fbe0ff */
[C---:B------:R-:W-:Y:S01]  /*5110*/  IMAD R151, R101.reuse, 0x32, RZ ;  /* 0x0000003265977824 */ /* 0x040fe200078e02ff */
[-C--:B------:R-:W-:Y:S01]  /*5120*/  LEA R52, P1, R101, R6.reuse, 0x3 ;  /* 0x0000000665347211 */ /* 0x080fe200078218ff */
[----:B------:R-:W-:Y:S01]  /*5130*/  FFMA R39, R39, 0.69314718246459960938, R96 ;  /* 0x3f31721827277823 */ /* 0x000fe20000000060 */
[----:B------:R-:W-:Y:S01]  /*5140*/  FSEL R37, R37, -INF , P2 ;  /* 0xff80000025257808 */ /* 0x000fe20001000000 */
[----:B------:R-:W0:Y:S01]  /*5150*/  LDS.128 R12, [R3] ;  /* 0x00000000030c7984 */ /* 0x000e220000000c00 */
[----:B------:R-:W-:Y:S01]  /*5160*/  FSEL R38, R38, -INF , P3 ;  /* 0xff80000026267808 */ /* 0x000fe20001800000 */
[----:B------:R-:W-:Y:S01]  /*5170*/  IMAD R143, R101, 0x3a, RZ ;  /* 0x0000003a658f7824 */ /* 0x000fe200078e02ff */
[-C--:B------:R-:W-:Y:S01]  /*5180*/  IADD3 R42, P3, R51, R6.reuse, RZ ;  /* 0x00000006332a7210 */ /* 0x080fe20007f7e0ff */
[----:B------:R-:W-:Y:S01]  /*5190*/  BAR.SYNC.DEFER_BLOCKING 0x0 ;  /* 0x0000000000007b1d */ /* 0x000fe20000010000 */
[----:B------:R-:W-:Y:S01]  /*51a0*/  SHF.L.U32 R61, R101, 0x3, RZ ;  /* 0x00000003653d7819 */ /* 0x000fe200000006ff */
[----:B------:R-:W-:Y:S01]  /*51b0*/  FFMA R38, R38, 0.69314718246459960938, R97 ;  /* 0x3f31721826267823 */ /* 0x000fe20000000061 */
[-C--:B------:R-:W-:Y:S01]  /*51c0*/  LEA.HI.X.SX32 R51, R43, R7.reuse, 0x1, P5 ;  /* 0x000000072b337211 */ /* 0x080fe200028f0eff */
[----:B------:R-:W-:Y:S01]  /*51d0*/  IMAD R97, R101, 0x1a, RZ ;  /* 0x0000001a65617824 */ /* 0x000fe200078e02ff */
[-C--:B------:R-:W-:Y:S01]  /*51e0*/  IADD3 R56, P5, R69, R6.reuse, RZ ;  /* 0x0000000645387210 */ /* 0x080fe20007fbe0ff */
[C---:B------:R-:W-:Y:S01]  /*51f0*/  IMAD R155, R101.reuse, 0x36, RZ ;  /* 0x00000036659b7824 */ /* 0x040fe200078e02ff */
[C---:B------:R-:W-:Y:S01]  /*5200*/  SHF.L.U32 R77, R101.reuse, 0x4, RZ ;  /* 0x00000004654d7819 */ /* 0x040fe200000006ff */
[----:B------:R-:W-:Y:S01]  /*5210*/  IMAD R159, R101, 0x38, RZ ;  /* 0x00000038659f7824 */ /* 0x000fe200078e02ff */
[-C--:B------:R-:W-:Y:S01]  /*5220*/  LEA.HI.X.SX32 R57, R57, R7.reuse, 0x1, P5 ;  /* 0x0000000739397211 */ /* 0x080fe200028f0eff */
[----:B------:R-:W-:Y:S01]  /*5230*/  IMAD R105, R101, 0x1d, RZ ;  /* 0x0000001d65697824 */ /* 0x000fe200078e02ff */
[-C--:B------:R-:W-:Y:S01]  /*5240*/  IADD3 R62, P5, R81, R6.reuse, RZ ;  /* 0x00000006513e7210 */ /* 0x080fe20007fbe0ff */
[----:B------:R-:W-:Y:S01]  /*5250*/  FFMA R37, R37, 0.69314718246459960938, R98 ;  /* 0x3f31721825257823 */ /* 0x000fe20000000062 */
[----:B------:R-:W-:Y:S01]  /*5260*/  FSEL R36, R36, -INF , P0 ;  /* 0xff80000024247808 */ /* 0x000fe20000000000 */
[----:B------:R-:W-:Y:S01]  /*5270*/  IMAD R49, R101, 0x3c, RZ ;  /* 0x0000003c65317824 */ /* 0x000fe200078e02ff */
[-C--:B------:R-:W-:Y:S01]  /*5280*/  LEA.HI.X.SX32 R63, R63, R7.reuse, 0x1, P5 ;  /* 0x000000073f3f7211 */ /* 0x080fe200028f0eff */
[C---:B------:R-:W-:Y:S01]  /*5290*/  IMAD R137, R101.reuse, 0x3e, RZ ;  /* 0x0000003e65897824 */ /* 0x040fe200078e02ff */
[C---:B------:R-:W-:Y:S01]  /*52a0*/  SHF.L.U32 R111, R101.reuse, 0x5, RZ ;  /* 0x00000005656f7819 */ /* 0x040fe200000006ff */
[----:B------:R-:W-:Y:S01]  /*52b0*/  FFMA R36, R36, 0.69314718246459960938, R99 ;  /* 0x3f31721824247823 */ /* 0x000fe20000000063 */
[----:B------:R-:W-:Y:S01]  /*52c0*/  IMAD R99, R101, 0x1b, RZ ;  /* 0x0000001b65637824 */ /* 0x000fe200078e02ff */
[----:B------:R-:W-:Y:S01]  /*52d0*/  IADD3 R48, P0, R41, R6, RZ ;  /* 0x0000000629307210 */ /* 0x000fe20007f1e0ff */
[----:B------:R-:W-:Y:S01]  /*52e0*/  IMAD R109, R101, 0x1f, RZ ;  /* 0x0000001f656d7824 */ /* 0x000fe200078e02ff */
[----:B------:R-:W-:Y:S01]  /*52f0*/  LEA.HI.X.SX32 R43, R115, R7, 0x1, P3 ;  /* 0x00000007732b7211 */ /* 0x000fe200018f0eff */
[C---:B------:R-:W-:Y:S01]  /*5300*/  IMAD R117, R101.reuse, 0x23, RZ ;  /* 0x0000002365757824 */ /* 0x040fe200078e02ff */
[----:B------:R-:W-:Y:S01]  /*5310*/  STSM.16.M88.4 [R107], R20 ;  /* 0x000000146b007844 */ /* 0x000fe20000000200 */
[----:B------:R-:W-:Y:S01]  /*5320*/  IMAD R163, R101, 0x4c, RZ ;  /* 0x0000004c65a37824 */ /* 0x000fe200078e02ff */
[----:B------:R-:W-:Y:S01]  /*5330*/  LOP3.LUT R136, R5, 0x38, RZ, 0xc0, !PT ;  /* 0x0000003805887812 */ /* 0x000fe200078ec0ff */
[C---:B------:R-:W-:Y:S01]  /*5340*/  IMAD R157, R101.reuse, 0x48, RZ ;  /* 0x00000048659d7824 */ /* 0x040fe200078e02ff */
[----:B------:R-:W-:Y:S01]  /*5350*/  BAR.SYNC.DEFER_BLOCKING 0x0 ;  /* 0x0000000000007b1d */ /* 0x000fe20000010000 */
[C---:B------:R-:W-:Y:S01]  /*5360*/  IMAD R161, R101.reuse, 0x4a, RZ ;  /* 0x0000004a65a17824 */ /* 0x040fe200078e02ff */
[----:B------:R-:W-:Y:S01]  /*5370*/  LOP3.LUT R5, R0, 0xf0, RZ, 0xc0, !PT ;  /* 0x000000f000057812 */ /* 0x000fe200078ec0ff */
[C---:B------:R-:W-:Y:S01]  /*5380*/  IMAD R169, R101.reuse, 0x52, RZ ;  /* 0x0000005265a97824 */ /* 0x040fe200078e02ff */
[----:B------:R-:W-:Y:S01]  /*5390*/  SHF.R.U32.HI R0, RZ, 0x1, R0 ;  /* 0x00000001ff007819 */ /* 0x000fe20000011600 */
[C---:B------:R-:W-:Y:S01]  /*53a0*/  IMAD R113, R101.reuse, 0x21, RZ ;  /* 0x0000002165717824 */ /* 0x040fe200078e02ff */
[----:B------:R-:W-:Y:S01]  /*53b0*/  LOP3.LUT R4, R4, 0x1f8, RZ, 0xc0, !PT ;  /* 0x000001f804047812 */ /* 0x000fe200078ec0ff */
[C---:B------:R-:W-:Y:S01]  /*53c0*/  IMAD R121, R101.reuse, 0x25, RZ ;  /* 0x0000002565797824 */ /* 0x040fe200078e02ff */
[----:B------:R-:W-:Y:S01]  /*53d0*/  LOP3.LUT R0, R0, 0x4, RZ, 0xc0, !PT ;  /* 0x0000000400007812 */ /* 0x000fe200078ec0ff */
[C---:B------:R-:W-:Y:S01]  /*53e0*/  IMAD R165, R101.reuse, 0x4e, RZ ;  /* 0x0000004e65a57824 */ /* 0x040fe200078e02ff */
[----:B------:R-:W-:Y:S01]  /*53f0*/  UIMAD UR4, UR6, UR4, URZ ;  /* 0x00000004060472a4 */ /* 0x000fe2000f8e023f */
[----:B------:R-:W-:-:S02]  /*5400*/  IMAD R167, R101, 0x50, RZ ;  /* 0x0000005065a77824 */ /* 0x000fc400078e02ff */
[C---:B------:R-:W-:Y:S01]  /*5410*/  IMAD R129, R101.reuse, 0x29, RZ ;  /* 0x0000002965817824 */ /* 0x040fe200078e02ff */
[----:B------:R-:W-:Y:S01]  /*5420*/  USHF.L.U32 UR6, UR4, 0x2, URZ ;  /* 0x0000000204067899 */ /* 0x000fe2000800063f */
[----:B------:R-:W-:Y:S01]  /*5430*/  IMAD R175, R101, 0x58, RZ ;  /* 0x0000005865af7824 */ /* 0x000fe200078e02ff */
[----:B------:R-:W-:Y:S01]  /*5440*/  IADD3 R120, P3, R167, R6, RZ ;  /* 0x00000006a7787210 */ /* 0x000fe20007f7e0ff */
[C---:B------:R-:W-:Y:S01]  /*5450*/  IMAD R171, R101.reuse, 0x54, RZ ;  /* 0x0000005465ab7824 */ /* 0x040fe200078e02ff */
[----:B------:R-:W-:Y:S01]  /*5460*/  UIMAD.WIDE UR4, UR4, 0x4, URZ ;  /* 0x00000004040478a5 */ /* 0x000fe2000f8e023f */
[C---:B------:R-:W-:Y:S02]  /*5470*/  IMAD R173, R101.reuse, 0x56, RZ ;  /* 0x0000005665ad7824 */ /* 0x040fe400078e02ff */
[C---:B------:R-:W-:Y:S02]  /*5480*/  IMAD R181, R101.reuse, 0x5e, RZ ;  /* 0x0000005e65b57824 */ /* 0x040fe400078e02ff */
[C---:B------:R-:W-:Y:S01]  /*5490*/  IMAD R125, R101.reuse, 0x27, RZ ;  /* 0x00000027657d7824 */ /* 0x040fe200078e02ff */
[----:B------:R-:W-:Y:S01]  /*54a0*/  LDS.128 R16, [R3] ;  /* 0x0000000003107984 */ /* 0x000fe20000000c00 */
[----:B------:R-:W-:-:S02]  /*54b0*/  IMAD R133, R101, 0x2b, RZ ;  /* 0x0000002b65857824 */ /* 0x000fc400078e02ff */
[C---:B------:R-:W-:Y:S01]  /*54c0*/  IMAD R177, R101.reuse, 0x5a, RZ ;  /* 0x0000005a65b17824 */ /* 0x040fe200078e02ff */
[----:B------:R-:W-:Y:S01]  /*54d0*/  BAR.SYNC.DEFER_BLOCKING 0x0 ;  /* 0x0000000000007b1d */ /* 0x000fe20000010000 */
[C---:B------:R-:W-:Y:S02]  /*54e0*/  IMAD R179, R101.reuse, 0x5c, RZ ;  /* 0x0000005c65b37824 */ /* 0x040fe400078e02ff */
[C---:B------:R-:W-:Y:S02]  /*54f0*/  IMAD R145, R101.reuse, 0x2f, RZ ;  /* 0x0000002f65917824 */ /* 0x040fe400078e02ff */
[C---:B------:R-:W-:Y:S02]  /*5500*/  IMAD R183, R101.reuse, 0x60, RZ ;  /* 0x0000006065b77824 */ /* 0x040fe400078e02ff */
[C---:B------:R-:W-:Y:S02]  /*5510*/  IMAD R185, R101.reuse, 0x62, RZ ;  /* 0x0000006265b97824 */ /* 0x040fe400078e02ff */
[----:B------:R-:W-:-:S02]  /*5520*/  IMAD R187, R101, 0x64, RZ ;  /* 0x0000006465bb7824 */ /* 0x000fc400078e02ff */
[C---:B------:R-:W-:Y:S02]  /*5530*/  IMAD R139, R101.reuse, 0x2d, RZ ;  /* 0x0000002d658b7824 */ /* 0x040fe400078e02ff */
[C---:B------:R-:W-:Y:S02]  /*5540*/  IMAD R149, R101.reuse, 0x31, RZ ;  /* 0x0000003165957824 */ /* 0x040fe400078e02ff */
[C---:B------:R-:W-:Y:S02]  /*5550*/  IMAD R189, R101.reuse, 0x66, RZ ;  /* 0x0000006665bd7824 */ /* 0x040fe400078e02ff */
[C---:B------:R-:W-:Y:S02]  /*5560*/  IMAD R191, R101.reuse, 0x68, RZ ;  /* 0x0000006865bf7824 */ /* 0x040fe400078e02ff */
[C---:B------:R-:W-:Y:S02]  /*5570*/  IMAD R195, R101.reuse, 0x6c, RZ ;  /* 0x0000006c65c37824 */ /* 0x040fe400078e02ff */
[----:B------:R-:W-:-:S02]  /*5580*/  IMAD R193, R101, 0x6a, RZ ;  /* 0x0000006a65c17824 */ /* 0x000fc400078e02ff */
[----:B------:R-:W-:Y:S01]  /*5590*/  IMAD R167, R101, 0x7e, RZ ;  /* 0x0000007e65a77824 */ /* 0x000fe200078e02ff */
[----:B------:R1:W-:Y:S01]  /*55a0*/  STSM.16.M88.4 [R107], R92 ;  /* 0x0000005c6b007844 */ /* 0x0003e20000000200 */
[----:B------:R-:W-:Y:S01]  /*55b0*/  VIADD R136, R136, UR7 ;  /* 0x0000000788887c36 */ /* 0x000fe20008000000 */
[----:B------:R-:W-:Y:S04]  /*55c0*/  BAR.SYNC.DEFER_BLOCKING 0x0 ;  /* 0x0000000000007b1d */ /* 0x000fe80000010000 */
[----:B------:R-:W-:-:S04]  /*55d0*/  LEA R5, R5, R136, 0x2 ;  /* 0x0000008805057211 */ /* 0x000fc800078e10ff */
[----:B------:R-:W-:Y:S02]  /*55e0*/  IADD3 R5, R0, R5, RZ ;  /* 0x0000000500057210 */ /* 0x000fe40007ffe0ff */
[----:B0-----:R-:W-:Y:S01]  /*55f0*/  PRMT R0, R12, 0x7632, R0 ;  /* 0x000076320c007816 */ /* 0x001fe20000000000 */
[C---:B-1----:R-:W-:Y:S02]  /*5600*/  IMAD R93, R101.reuse, 0x18, RZ ;  /* 0x00000018655d7824 */ /* 0x042fe400078e02ff */
[----:B------:R-:W-:-:S03]  /*5610*/  IMAD R95, R101, 0x19, RZ ;  /* 0x00000019655f7824 */ /* 0x000fc600078e02ff */
[----:B------:R-:W-:-:S04]  /*5620*/  IADD3 R68, P5, R93, R6, RZ ;  /* 0x000000065d447210 */ /* 0x000fc80007fbe0ff */
[----:B------:R-:W-:Y:S01]  /*5630*/  LEA.HI.X.SX32 R69, R69, R7, 0x1, P5 ;  /* 0x0000000745457211 */ /* 0x000fe200028f0eff */
[----:B------:R-:W0:Y:S01]  /*5640*/  LDS.128 R20, [R3] ;  /* 0x0000000003147984 */ /* 0x000e220000000c00 */
[----:B------:R-:W-:Y:S06]  /*5650*/  BAR.SYNC.DEFER_BLOCKING 0x0 ;  /* 0x0000000000007b1d */ /* 0x000fec0000010000 */
[----:B------:R1:W-:Y:S02]  /*5660*/  STSM.16.M88.4 [R107], R64 ;  /* 0x000000406b007844 */ /* 0x0003e40000000200 */
[----:B------:R-:W-:Y:S01]  /*5670*/  BAR.SYNC.DEFER_BLOCKING 0x0 ;  /* 0x0000000000007b1d */ /* 0x000fe20000010000 */
[----:B-1----:R-:W-:-:S02]  /*5680*/  IMAD R65, R101, 0xa, RZ ;  /* 0x0000000a65417824 */ /* 0x002fc400078e02ff */
[----:B------:R-:W-:-:S03]  /*5690*/  IMAD R67, R101, 0xb, RZ ;  /* 0x0000000b65437824 */ /* 0x000fc600078e02ff */
[----:B------:R-:W1:Y:S02]  /*56a0*/  LDS.128 R24, [R3] ;  /* 0x0000000003187984 */ /* 0x000e640000000c00 */
[----:B------:R-:W-:Y:S06]  /*56b0*/  BAR.SYNC.DEFER_BLOCKING 0x0 ;  /* 0x0000000000007b1d */ /* 0x000fec0000010000 */
[----:B------:R2:W-:Y:S02]  /*56c0*/  STSM.16.M88.4 [R107], R88 ;  /* 0x000000586b007844 */ /* 0x0005e40000000200 */
[----:B------:R-:W-:Y:S01]  /*56d0*/  BAR.SYNC.DEFER_BLOCKING 0x0 ;  /* 0x0000000000007b1d */ /* 0x000fe20000010000 */
[----:B--2---:R-:W-:-:S02]  /*56e0*/  IMAD R89, R101, 0x16, RZ ;  /* 0x0000001665597824 */ /* 0x004fc400078e02ff */
[----:B------:R-:W-:-:S03]  /*56f0*/  IMAD R91, R101, 0x17, RZ ;  /* 0x00000017655b7824 */ /* 0x000fc600078e02ff */
[----:B------:R-:W2:Y:S02]  /*5700*/  LDS.128 R28, [R3] ;  /* 0x00000000031c7984 */ /* 0x000ea40000000c00 */
[----:B------:R-:W-:Y:S06]  /*5710*/  BAR.SYNC.DEFER_BLOCKING 0x0 ;  /* 0x0000000000007b1d */ /* 0x000fec0000010000 */
[----:B------:R3:W-:Y:S02]  /*5720*/  STSM.16.M88.4 [R107], R44 ;  /* 0x0000002c6b007844 */ /* 0x0007e40000000200 */
[----:B------:R-:W-:Y:S01]  /*5730*/  BAR.SYNC.DEFER_BLOCKING 0x0 ;  /* 0x0000000000007b1d */ /* 0x000fe20000010000 */
[C---:B---3--:R-:W-:Y:S01]  /*5740*/  IMAD R47, R101.reuse, 0x42, RZ ;  /* 0x00000042652f7824 */ /* 0x048fe200078e02ff */
[CC--:B------:R-:W-:Y:S01]  /*5750*/  LEA R46, P6, R101.reuse, R6.reuse, 0x2 ;  /* 0x00000006652e7211 */ /* 0x0c0fe200078c10ff */
[----:B------:R-:W-:Y:S01]  /*5760*/  IMAD.SHL.U32 R45, R101, 0x4, RZ ;  /* 0x00000004652d7824 */ /* 0x000fe200078e00ff */
[----:B------:R-:W-:-:S02]  /*5770*/  IADD3 R44, P2, R53, R6, RZ ;  /* 0x00000006352c7210 */ /* 0x000fc40007f5e0ff */
[-C--:B------:R-:W-:Y:S02]  /*5780*/  IADD3 R40, P4, R47, R6.reuse, RZ ;  /* 0x000000062f287210 */ /* 0x080fe40007f9e0ff */
[-C--:B------:R-:W-:Y:S02]  /*5790*/  LEA.HI.X.SX32 R47, R41, R7.reuse, 0x1, P6 ;  /* 0x00000007292f7211 */ /* 0x080fe400030f0eff */
[-C--:B------:R-:W-:Y:S02]  /*57a0*/  IADD3 R54, P6, R65, R6.reuse, RZ ;  /* 0x0000000641367210 */ /* 0x080fe40007fde0ff */
[-C--:B------:R-:W-:Y:S01]  /*57b0*/  LEA.HI.X.SX32 R53, R45, R7.reuse, 0x1, P1 ;  /* 0x000000072d357211 */ /* 0x080fe200008f0eff */
[----:B------:R-:W3:Y:S01]  /*57c0*/  LDS.128 R32, [R3] ;  /* 0x0000000003207984 */ /* 0x000ee20000000c00 */
[----:B------:R-:W-:Y:S01]  /*57d0*/  LEA.HI.X.SX32 R55, R55, R7, 0x1, P6 ;  /* 0x0000000737377211 */ /* 0x000fe200030f0eff */
[----:B------:R-:W-:Y:S01]  /*57e0*/  BAR.SYNC.DEFER_BLOCKING 0x0 ;  /* 0x0000000000007b1d */ /* 0x000fe20000010000 */
[----:B------:R-:W-:-:S02]  /*57f0*/  LEA R60, P6, R101, R6, 0x4 ;  /* 0x00000006653c7211 */ /* 0x000fc400078c20ff */
[-C--:B------:R-:W-:Y:S02]  /*5800*/  IADD3 R58, P1, R73, R6.reuse, RZ ;  /* 0x00000006493a7210 */ /* 0x080fe40007f3e0ff */
[-C--:B------:R-:W-:Y:S02]  /*5810*/  LEA.HI.X.SX32 R61, R61, R7.reuse, 0x1, P6 ;  /* 0x000000073d3d7211 */ /* 0x080fe400030f0eff */
[-C--:B------:R-:W-:Y:S02]  /*5820*/  LEA.HI.X.SX32 R59, R59, R7.reuse, 0x1, P1 ;  /* 0x000000073b3b7211 */ /* 0x080fe400008f0eff */
[----:B------:R-:W-:Y:S02]  /*5830*/  IADD3 R66, P6, R89, R6, RZ ;  /* 0x0000000659427210 */ /* 0x000fe40007fde0ff */
[-C--:B------:R-:W-:Y:S02]  /*5840*/  LEA.HI.X.SX32 R45, R117, R7.reuse, 0x1, P2 ;  /* 0x00000007752d7211 */ /* 0x080fe400010f0eff */
[----:B------:R-:W-:-:S02]  /*5850*/  LEA.HI.X.SX32 R67, R67, R7, 0x1, P6 ;  /* 0x0000000743437211 */ /* 0x000fc400030f0eff */
[-C--:B------:R-:W-:Y:S02]  /*5860*/  IADD3 R72, P6, R103, R6.reuse, RZ ;  /* 0x0000000667487210 */ /* 0x080fe40007fde0ff */
[-C--:B------:R-:W-:Y:S02]  /*5870*/  IADD3 R122, P2, R169, R6.reuse, RZ ;  /* 0x00000006a97a7210 */ /* 0x080fe40007f5e0ff */
[-C--:B------:R-:W-:Y:S02]  /*5880*/  LEA.HI.X.SX32 R73, R73, R7.reuse, 0x1, P6 ;  /* 0x0000000749497211 */ /* 0x080fe400030f0eff */
[-C--:B------:R-:W-:Y:S02]  /*5890*/  IADD3 R78, P6, R115, R6.reuse, RZ ;  /* 0x00000006734e7210 */ /* 0x080fe40007fde0ff */
[-C--:B------:R-:W-:Y:S01]  /*58a0*/  LEA.HI.X.SX32 R41, R113, R7.reuse, 0x1, P4 ;  /* 0x0000000771297211 */ /* 0x080fe200020f0eff */
[----:B------:R4:W-:Y:S01]  /*58b0*/  STSM.16.M88.4 [R107], R84 ;  /* 0x000000546b007844 */ /* 0x0009e20000000200 */
[----:B------:R-:W-:Y:S01]  /*58c0*/  LEA.HI.X.SX32 R79, R79, R7, 0x1, P6 ;  /* 0x000000074f4f7211 */ /* 0x000fe200030f0eff */
[----:B------:R-:W-:Y:S01]  /*58d0*/  BAR.SYNC.DEFER_BLOCKING 0x0 ;  /* 0x0000000000007b1d */ /* 0x000fe20000010000 */
[----:B------:R-:W-:Y:S01]  /*58e0*/  IADD3 R118, P4, R165, R6, RZ ;  /* 0x00000006a5767210 */ /* 0x000fe20007f9e0ff */
[----:B------:R-:W-:-:S02]  /*58f0*/  IMAD R165, R101, 0x7a, RZ ;  /* 0x0000007a65a57824 */ /* 0x000fc400078e02ff */
[----:B----4-:R-:W-:Y:S01]  /*5900*/  IMAD R85, R101, 0x14, RZ ;  /* 0x0000001465557824 */ /* 0x010fe200078e02ff */
[-C--:B------:R-:W-:Y:S01]  /*5910*/  IADD3 R84, P6, R127, R6.reuse, RZ ;  /* 0x000000067f547210 */ /* 0x080fe20007fde0ff */
[C---:B------:R-:W-:Y:S02]  /*5920*/  IMAD R107, R101.reuse, 0x1e, RZ ;  /* 0x0000001e656b7824 */ /* 0x040fe400078e02ff */
[----:B------:R-:W-:Y:S01]  /*5930*/  IMAD R87, R101, 0x15, RZ ;  /* 0x0000001565577824 */ /* 0x000fe200078e02ff */
[-C--:B------:R-:W-:Y:S02]  /*5940*/  IADD3 R64, P1, R85, R6.reuse, RZ ;  /* 0x0000000655407210 */ /* 0x080fe40007f3e0ff */
[-C--:B------:R-:W-:Y:S02]  /*5950*/  IADD3 R74, P5, R107, R6.reuse, RZ ;  /* 0x000000066b4a7210 */ /* 0x080fe40007fbe0ff */
[-C--:B------:R-:W-:Y:S02]  /*5960*/  LEA.HI.X.SX32 R65, R65, R7.reuse, 0x1, P1 ;  /* 0x0000000741417211 */ /* 0x080fe400008f0eff */
[----:B------:R-:W-:Y:S01]  /*5970*/  IADD3 R70, P1, R97, R6, RZ ;  /* 0x0000000661467210 */ /* 0x000fe20007f3e0ff */
[----:B------:R4:W-:Y:S01]  /*5980*/  STG.E.U16 desc[UR24][R6.64], R8 ;  /* 0x0000000806007986 */ /* 0x0009e2000c101518 */
[----:B------:R-:W-:-:S02]  /*5990*/  LEA.HI.X.SX32 R75, R75, R7, 0x1, P5 ;  /* 0x000000074b4b7211 */ /* 0x000fc400028f0eff */
[-C--:B------:R-:W-:Y:S02]  /*59a0*/  LEA.HI.X.SX32 R71, R71, R7.reuse, 0x1, P1 ;  /* 0x0000000747477211 */ /* 0x080fe400008f0eff */
[-C--:B------:R-:W-:Y:S02]  /*59b0*/  LEA R76, P1, R101, R6.reuse, 0x5 ;  /* 0x00000006654c7211 */ /* 0x080fe400078228ff */
[-C--:B------:R-:W-:Y:S02]  /*59c0*/  IADD3 R80, P5, R119, R6.reuse, RZ ;  /* 0x0000000677507210 */ /* 0x080fe40007fbe0ff */
[-C--:B------:R-:W-:Y:S02]  /*59d0*/  LEA.HI.X.SX32 R77, R77, R7.reuse, 0x1, P1 ;  /* 0x000000074d4d7211 */ /* 0x080fe400008f0eff */
[----:B------:R-:W-:Y:S02]  /*59e0*/  IADD3 R82, P1, R123, R6, RZ ;  /* 0x000000067b527210 */ /* 0x000fe40007f3e0ff */
[----:B------:R-:W-:-:S02]  /*59f0*/  LEA.HI.X.SX32 R85, R85, R7, 0x1, P6 ;  /* 0x0000000755557211 */ /* 0x000fc400030f0eff */
[-C--:B------:R-:W-:Y:S02]  /*5a00*/  LEA.HI.X.SX32 R81, R81, R7.reuse, 0x1, P5 ;  /* 0x0000000751517211 */ /* 0x080fe400028f0eff */
[-C--:B------:R-:W-:Y:S02]  /*5a10*/  LEA.HI.X.SX32 R83, R83, R7.reuse, 0x1, P1 ;  /* 0x0000000753537211 */ /* 0x080fe400008f0eff */
[-C--:B------:R-:W-:Y:S02]  /*5a20*/  IADD3 R90, P6, R141, R6.reuse, RZ ;  /* 0x000000068d5a7210 */ /* 0x080fe40007fde0ff */
[-C--:B------:R-:W-:Y:S02]  /*5a30*/  IADD3 R86, P5, R131, R6.reuse, RZ ;  /* 0x0000000683567210 */ /* 0x080fe40007fbe0ff */
        /* <DEDUP_REMOVED lines=16> */
[-C--:B------:R-:W-:Y:S02]  /*5b40*/  LEA R110, P6, R101, R6.reuse, 0x6 ;  /* 0x00000006656e7211 */ /* 0x080fe400078c30ff */
[-C--:B------:R-:W-:Y:S02]  /*5b50*/  IADD3 R106, P5, R49, R6.reuse, RZ ;  /* 0x00000006316a7210 */ /* 0x080fe40007fbe0ff */
[----:B------:R-:W-:Y:S02]  /*5b60*/  IADD3 R108, P1, R137, R6, RZ ;  /* 0x00000006896c7210 */ /* 0x000fe40007f3e0ff */
[----:B------:R-:W-:-:S02]  /*5b70*/  LEA.HI.X.SX32 R111, R111, R7, 0x1, P6 ;  /* 0x000000076f6f7211 */ /* 0x000fc400030f0eff */
[-C--:B------:R-:W-:Y:S02]  /*5b80*/  LEA.HI.X.SX32 R107, R107, R7.reuse, 0x1, P5 ;  /* 0x000000076b6b7211 */ /* 0x080fe400028f0eff */
[-C--:B------:R-:W-:Y:S02]  /*5b90*/  LEA.HI.X.SX32 R109, R109, R7.reuse, 0x1, P1 ;  /* 0x000000076d6d7211 */ /* 0x080fe400008f0eff */
[-C--:B------:R-:W-:Y:S01]  /*5ba0*/  IADD3 R116, P6, R163, R6.reuse, RZ ;  /* 0x00000006a3747210 */ /* 0x080fe20007fde0ff */
[----:B------:R-:W-:Y:S01]  /*5bb0*/  IMAD R163, R101, 0x78, RZ ;  /* 0x0000007865a37824 */ /* 0x000fe200078e02ff */
[-C--:B------:R-:W-:Y:S01]  /*5bc0*/  IADD3 R112, P5, R157, R6.reuse, RZ ;  /* 0x000000069d707210 */ /* 0x080fe20007fbe0ff */
[----:B------:R-:W-:Y:S01]  /*5bd0*/  IMAD R157, R101, 0x70, RZ ;  /* 0x00000070659d7824 */ /* 0x000fe200078e02ff */
[----:B------:R-:W-:Y:S01]  /*5be0*/  IADD3 R114, P1, R161, R6, RZ ;  /* 0x00000006a1727210 */ /* 0x000fe20007f3e0ff */
[----:B------:R-:W-:Y:S01]  /*5bf0*/  IMAD R161, R101, 0x76, RZ ;  /* 0x0000007665a17824 */ /* 0x000fe200078e02ff */
[----:B------:R-:W-:-:S02]  /*5c00*/  LEA.HI.X.SX32 R117, R123, R7, 0x1, P6 ;  /* 0x000000077b757211 */ /* 0x000fc400030f0eff */
[-C--:B------:R-:W-:Y:S02]  /*5c10*/  LEA.HI.X.SX32 R113, R119, R7.reuse, 0x1, P5 ;  /* 0x0000000777717211 */ /* 0x080fe400028f0eff */
[-C--:B------:R-:W-:Y:S02]  /*5c20*/  LEA.HI.X.SX32 R115, R121, R7.reuse, 0x1, P1 ;  /* 0x0000000779737211 */ /* 0x080fe400008f0eff */
[-C--:B------:R-:W-:Y:S02]  /*5c30*/  IADD3 R128, P6, R175, R6.reuse, RZ ;  /* 0x00000006af807210 */ /* 0x080fe40007fde0ff */
[----:B------:R-:W-:Y:S02]  /*5c40*/  LEA.HI.X.SX32 R123, R129, R7, 0x1, P2 ;  /* 0x00000007817b7211 */ /* 0x000fe400010f0eff */
[-C--:B------:R-:W-:Y:S02]  /*5c50*/  IADD3 R124, P5, R171, R6.reuse, RZ ;  /* 0x00000006ab7c7210 */ /* 0x080fe40007fbe0ff */
[----:B------:R-:W-:-:S02]  /*5c60*/  IADD3 R126, P1, R173, R6, RZ ;  /* 0x00000006ad7e7210 */ /* 0x000fc40007f3e0ff */
[-C--:B------:R-:W-:Y:S02]  /*5c70*/  IADD3 R134, P2, R181, R6.reuse, RZ ;  /* 0x00000006b5867210 */ /* 0x080fe40007f5e0ff */
[-C--:B------:R-:W-:Y:S02]  /*5c80*/  LEA.HI.X.SX32 R119, R125, R7.reuse, 0x1, P4 ;  /* 0x000000077d777211 */ /* 0x080fe400020f0eff */
[-C--:B------:R-:W-:Y:S02]  /*5c90*/  LEA.HI.X.SX32 R121, R127, R7.reuse, 0x1, P3 ;  /* 0x000000077f797211 */ /* 0x080fe400018f0eff */
[----:B------:R-:W-:Y:S02]  /*5ca0*/  LEA.HI.X.SX32 R129, R135, R7, 0x1, P6 ;  /* 0x0000000787817211 */ /* 0x000fe400030f0eff */
[-C--:B------:R-:W-:Y:S02]  /*5cb0*/  IADD3 R130, P4, R177, R6.reuse, RZ ;  /* 0x00000006b1827210 */ /* 0x080fe40007f9e0ff */
[----:B------:R-:W-:-:S02]  /*5cc0*/  IADD3 R132, P3, R179, R6, RZ ;  /* 0x00000006b3847210 */ /* 0x000fc40007f7e0ff */
[-C--:B------:R-:W-:Y:S02]  /*5cd0*/  LEA.HI.X.SX32 R125, R131, R7.reuse, 0x1, P5 ;  /* 0x00000007837d7211 */ /* 0x080fe400028f0eff */
[-C--:B------:R-:W-:Y:S02]  /*5ce0*/  LEA.HI.X.SX32 R127, R133, R7.reuse, 0x1, P1 ;  /* 0x00000007857f7211 */ /* 0x080fe400008f0eff */
[----:B------:R-:W-:Y:S01]  /*5cf0*/  LEA.HI.X.SX32 R135, R145, R7, 0x1, P2 ;  /* 0x0000000791877211 */ /* 0x000fe200010f0eff */
[----:B------:R-:W-:Y:S01]  /*5d00*/  IMAD R145, R101, 0x6e, RZ ;  /* 0x0000006e65917824 */ /* 0x000fe200078e02ff */
[-C--:B------:R-:W-:Y:S02]  /*5d10*/  IADD3 R138, P5, R183, R6.reuse, RZ ;  /* 0x00000006b78a7210 */ /* 0x080fe40007fbe0ff */
[-C--:B------:R-:W-:Y:S02]  /*5d20*/  IADD3 R140, P1, R185, R6.reuse, RZ ;  /* 0x00000006b98c7210 */ /* 0x080fe40007f3e0ff */
[----:B------:R-:W-:-:S02]  /*5d30*/  IADD3 R144, P6, R187, R6, RZ ;  /* 0x00000006bb907210 */ /* 0x000fc40007fde0ff */
[-C--:B------:R-:W-:Y:S02]  /*5d40*/  LEA.HI.X.SX32 R131, R139, R7.reuse, 0x1, P4 ;  /* 0x000000078b837211 */ /* 0x080fe400020f0eff */
[-C--:B------:R-:W-:Y:S02]  /*5d50*/  LEA.HI.X.SX32 R133, R141, R7.reuse, 0x1, P3 ;  /* 0x000000078d857211 */ /* 0x080fe400018f0eff */
[-C--:B------:R-:W-:Y:S01]  /*5d60*/  LEA.HI.X.SX32 R139, R147, R7.reuse, 0x1, P5 ;  /* 0x00000007938b7211 */ /* 0x080fe200028f0eff */
[----:B------:R-:W-:Y:S01]  /*5d70*/  IMAD R147, R101, 0x33, RZ ;  /* 0x0000003365937824 */ /* 0x000fe200078e02ff */
[----:B------:R-:W-:Y:S01]  /*5d80*/  LEA.HI.X.SX32 R141, R149, R7, 0x1, P1 ;  /* 0x00000007958d7211 */ /* 0x000fe200008f0eff */
[----:B------:R-:W-:Y:S01]  /*5d90*/  IMAD R149, R101, 0x72, RZ ;  /* 0x0000007265957824 */ /* 0x000fe200078e02ff */
[-C--:B------:R-:W-:Y:S02]  /*5da0*/  IADD3 R154, P1, R145, R6.reuse, RZ ;  /* 0x00000006919a7210 */ /* 0x080fe40007f3e0ff */
[----:B------:R-:W-:-:S02]  /*5db0*/  IADD3 R146, P4, R189, R6, RZ ;  /* 0x00000006bd927210 */ /* 0x000fc40007f9e0ff */
[-C--:B------:R-:W-:Y:S01]  /*5dc0*/  LEA.HI.X.SX32 R145, R151, R7.reuse, 0x1, P6 ;  /* 0x0000000797917211 */ /* 0x080fe200030f0eff */
[----:B------:R-:W-:Y:S01]  /*5dd0*/  IMAD R151, R101, 0x35, RZ ;  /* 0x0000003565977824 */ /* 0x000fe200078e02ff */
[-C--:B------:R-:W-:Y:S01]  /*5de0*/  IADD3 R156, P6, R157, R6.reuse, RZ ;  /* 0x000000069d9c7210 */ /* 0x080fe20007fde0ff */
[----:B------:R-:W-:Y:S01]  /*5df0*/  IMAD R157, R101, 0x74, RZ ;  /* 0x00000074659d7824 */ /* 0x000fe200078e02ff */
[-C--:B------:R-:W-:Y:S02]  /*5e00*/  IADD3 R148, P3, R191, R6.reuse, RZ ;  /* 0x00000006bf947210 */ /* 0x080fe40007f7e0ff */
[-C--:B------:R-:W-:Y:S02]  /*5e10*/  IADD3 R152, P5, R195, R6.reuse, RZ ;  /* 0x00000006c3987210 */ /* 0x080fe40007fbe0ff */
[----:B------:R-:W-:Y:S02]  /*5e20*/  LEA.HI.X.SX32 R147, R147, R7, 0x1, P4 ;  /* 0x0000000793937211 */ /* 0x000fe400020f0eff */
[----:B------:R-:W-:-:S02]  /*5e30*/  IADD3 R158, P4, R149, R6, RZ ;  /* 0x00000006959e7210 */ /* 0x000fc40007f9e0ff */
[-C--:B------:R-:W-:Y:S02]  /*5e40*/  LEA.HI.X.SX32 R149, R153, R7.reuse, 0x1, P3 ;  /* 0x0000000799957211 */ /* 0x080fe400018f0eff */
[-C--:B------:R-:W-:Y:S01]  /*5e50*/  IADD3 R142, P3, R157, R6.reuse, RZ ;  /* 0x000000069d8e7210 */ /* 0x080fe20007f7e0ff */
[----:B------:R-:W-:Y:S01]  /*5e60*/  IMAD R157, R101, 0x37, RZ ;  /* 0x00000037659d7824 */ /* 0x000fe200078e02ff */
[-C--:B------:R-:W-:Y:S02]  /*5e70*/  IADD3 R150, P2, R193, R6.reuse, RZ ;  /* 0x00000006c1967210 */ /* 0x080fe40007f5e0ff */
[-C--:B------:R-:W-:Y:S02]  /*5e80*/  LEA.HI.X.SX32 R153, R155, R7.reuse, 0x1, P5 ;  /* 0x000000079b997211 */ /* 0x080fe400028f0eff */
[----:B------:R-:W-:Y:S02]  /*5e90*/  IADD3 R162, P5, R163, R6, RZ ;  /* 0x00000006a3a27210 */ /* 0x000fe40007fbe0ff */
[----:B------:R-:W-:-:S02]  /*5ea0*/  LEA.HI.X.SX32 R151, R151, R7, 0x1, P2 ;  /* 0x0000000797977211 */ /* 0x000fc400010f0eff */
[-C--:B------:R-:W-:Y:S01]  /*5eb0*/  IADD3 R160, P2, R161, R6.reuse, RZ ;  /* 0x00000006a1a07210 */ /* 0x080fe20007f5e0ff */
[----:B------:R-:W-:Y:S01]  /*5ec0*/  IMAD R161, R101, 0x39, RZ ;  /* 0x0000003965a17824 */ /* 0x000fe200078e02ff */
[-C--:B------:R-:W-:Y:S02]  /*5ed0*/  LEA.HI.X.SX32 R155, R157, R7.reuse, 0x1, P1 ;  /* 0x000000079d9b7211 */ /* 0x080fe400008f0eff */
[-C--:B------:R-:W-:Y:S01]  /*5ee0*/  LEA.HI.X.SX32 R163, R49, R7.reuse, 0x1, P5 ;  /* 0x0000000731a37211 */ /* 0x080fe200028f0eff */
[----:B------:R-:W-:Y:S01]  /*5ef0*/  IMAD R49, R101, 0x3f, RZ ;  /* 0x0000003f65317824 */ /* 0x000fe200078e02ff */
[-C--:B------:R-:W-:Y:S02]  /*5f00*/  LEA.HI.X.SX32 R157, R159, R7.reuse, 0x1, P6 ;  /* 0x000000079f9d7211 */ /* 0x080fe400030f0eff */
[-C--:B------:R-:W-:Y:S02]  /*5f10*/  IADD3 R166, P6, R167, R6.reuse, RZ ;  /* 0x00000006a7a67210 */ /* 0x080fe40007fde0ff */
[----:B------:R-:W-:Y:S01]  /*5f20*/  IADD3 R164, P1, R165, R6, RZ ;  /* 0x00000006a5a47210 */ /* 0x000fe20007f3e0ff */
[----:B------:R-:W-:Y:S01]  /*5f30*/  IMAD R165, R101, 0x3d, RZ ;  /* 0x0000003d65a57824 */ /* 0x000fe200078e02ff */
[-C--:B------:R-:W-:Y:S01]  /*5f40*/  LEA.HI.X.SX32 R159, R161, R7.reuse, 0x1, P4 ;  /* 0x00000007a19f7211 */ /* 0x080fe200020f0eff */
[----:B------:R-:W-:Y:S01]  /*5f50*/  IMAD R161, R101, 0x3b, RZ ;  /* 0x0000003b65a17824 */ /* 0x000fe200078e02ff */
[----:B------:R-:W-:-:S02]  /*5f60*/  LEA.HI.X.SX32 R167, R49, R7, 0x1, P6 ;  /* 0x0000000731a77211 */ /* 0x000fc400030f0eff */
[CC--:B------:R-:W-:Y:S01]  /*5f70*/  LEA.HI.X.SX32 R49, R101.reuse, R7.reuse, 0x1, P0 ;  /* 0x0000000765317211 */ /* 0x0c0fe200000f0eff */
[----:B------:R-:W-:Y:S01]  /*5f80*/  IMAD R101, R101, 0x7c, RZ ;  /* 0x0000007c65657824 */ /* 0x000fe200078e02ff */
[-C--:B------:R-:W-:Y:S02]  /*5f90*/  LEA.HI.X.SX32 R143, R143, R7.reuse, 0x1, P3 ;  /* 0x000000078f8f7211 */ /* 0x080fe400018f0eff */
[-C--:B------:R-:W-:Y:S02]  /*5fa0*/  LEA.HI.X.SX32 R161, R161, R7.reuse, 0x1, P2 ;  /* 0x00000007a1a17211 */ /* 0x080fe400010f0eff */
[----:B------:R-:W-:Y:S02]  /*5fb0*/  IADD3 R100, P0, R101, R6, RZ ;  /* 0x0000000665647210 */ /* 0x000fe40007f1e0ff */
[-C--:B------:R-:W-:Y:S02]  /*5fc0*/  LEA.HI.X.SX32 R165, R165, R7.reuse, 0x1, P1 ;  /* 0x00000007a5a57211 */ /* 0x080fe400008f0eff */
[----:B------:R-:W-:-:S02]  /*5fd0*/  LEA.HI.X.SX32 R101, R137, R7, 0x1, P0 ;  /* 0x0000000789657211 */ /* 0x000fc400000f0eff */
[----:B----4-:R-:W-:Y:S02]  /*5fe0*/  PRMT R7, R8, 0x7632, R7 ;  /* 0x0000763208077816 */ /* 0x010fe40000000007 */
[----:B------:R-:W-:Y:S02]  /*5ff0*/  PRMT R6, R11, 0x7632, R6 ;  /* 0x000076320b067816 */ /* 0x000fe40000000006 */
[----:B------:R-:W-:Y:S01]  /*6000*/  PRMT R8, R14, 0x7632, R8 ;  /* 0x000076320e087816 */ /* 0x000fe20000000008 */
[----:B------:R4:W-:Y:S04]  /*6010*/  STG.E.U16 desc[UR24][R48.64], R7 ;  /* 0x0000000730007986 */ /* 0x0009e8000c101518 */
[----:B------:R5:W-:Y:S01]  /*6020*/  STG.E.U16 desc[UR24][R46.64], R9 ;  /* 0x000000092e007986 */ /* 0x000be2000c101518 */
[----:B----4-:R-:W-:-:S02]  /*6030*/  PRMT R49, R10, 0x7632, R49 ;  /* 0x000076320a317816 */ /* 0x010fc40000000031 */
[----:B------:R-:W-:Y:S02]  /*6040*/  PRMT R7, R13, 0x7632, R7 ;  /* 0x000076320d077816 */ /* 0x000fe40000000007 */
[----:B-----5:R-:W-:Y:S02]  /*6050*/  PRMT R47, R9, 0x7632, R47 ;  /* 0x00007632092f7816 */ /* 0x020fe4000000002f */
[----:B------:R-:W-:-:S03]  /*6060*/  PRMT R9, R15, 0x7632, R9 ;  /* 0x000076320f097816 */ /* 0x000fc60000000009 */
[----:B------:R0:W-:Y:S04]  /*6070*/  STG.E.U16 desc[UR24][R50.64], R47 ;  /* 0x0000002f32007986 */ /* 0x0001e8000c101518 */
[----:B------:R4:W-:Y:S04]  /*6080*/  STG.E.U16 desc[UR24][R52.64], R10 ;  /* 0x0000000a34007986 */ /* 0x0009e8000c101518 */
[----:B------:R5:W-:Y:S04]  /*6090*/  STG.E.U16 desc[UR24][R54.64], R49 ;  /* 0x0000003136007986 */ /* 0x000be8000c101518 */
[----:B------:R1:W-:Y:S01]  /*60a0*/  STG.E.U16 desc[UR24][R56.64], R11 ;  /* 0x0000000b38007986 */ /* 0x0003e2000c101518 */
[----:B0-----:R-:W-:-:S03]  /*60b0*/  PRMT R47, R20, 0x7632, R47 ;  /* 0x00007632142f7816 */ /* 0x001fc6000000002f */
[----:B------:R0:W-:Y:S01]  /*60c0*/  STG.E.U16 desc[UR24][R58.64], R6 ;  /* 0x000000063a007986 */ /* 0x0001e2000c101518 */
[----:B----4-:R-:W-:-:S03]  /*60d0*/  PRMT R52, R22, 0x7632, R52 ;  /* 0x0000763216347816 */ /* 0x010fc60000000034 */
[----:B------:R2:W-:Y:S01]  /*60e0*/  STG.E.U16 desc[UR24][R60.64], R12 ;  /* 0x0000000c3c007986 */ /* 0x0005e2000c101518 */
[----:B-----5:R-:W-:Y:S02]  /*60f0*/  PRMT R49, R21, 0x7632, R49 ;  /* 0x0000763215317816 */ /* 0x020fe40000000031 */
[----:B------:R-:W-:Y:S01]  /*6100*/  PRMT R54, R23, 0x7632, R54 ;  /* 0x0000763217367816 */ /* 0x000fe20000000036 */
[----:B------:R4:W-:Y:S01]  /*6110*/  STG.E.U16 desc[UR24][R62.64], R0 ;  /* 0x000000003e007986 */ /* 0x0009e2000c101518 */
[----:B-1----:R-:W-:-:S03]  /*6120*/  PRMT R57, R26, 0x7632, R57 ;  /* 0x000076321a397816 */ /* 0x002fc60000000039 */
[----:B------:R1:W-:Y:S01]  /*6130*/  STG.E.U16 desc[UR24][R64.64], R13 ;  /* 0x0000000d40007986 */ /* 0x0003e2000c101518 */
[----:B0-----:R-:W-:Y:S02]  /*6140*/  PRMT R6, R16, 0x7632, R6 ;  /* 0x0000763210067816 */ /* 0x001fe40000000006 */
[----:B------:R-:W-:Y:S01]  /*6150*/  PRMT R59, R27, 0x7632, R59 ;  /* 0x000076321b3b7816 */ /* 0x000fe2000000003b */
[----:B------:R0:W-:Y:S01]  /*6160*/  STG.E.U16 desc[UR24][R66.64], R7 ;  /* 0x0000000742007986 */ /* 0x0001e2000c101518 */
[----:B--2---:R-:W-:-:S03]  /*6170*/  PRMT R61, R28, 0x7632, R61 ;  /* 0x000076321c3d7816 */ /* 0x004fc6000000003d */
[----:B------:R-:W-:Y:S01]  /*6180*/  STG.E.U16 desc[UR24][R68.64], R14 ;  /* 0x0000000e44007986 */ /* 0x000fe2000c101518 */
[----:B----4-:R-:W-:Y:S02]  /*6190*/  PRMT R0, R17, 0x7632, R0 ;  /* 0x0000763211007816 */ /* 0x010fe40000000000 */
[----:B------:R-:W-:Y:S01]  /*61a0*/  PRMT R63, R29, 0x7632, R63 ;  /* 0x000076321d3f7816 */ /* 0x000fe2000000003f */
[----:B------:R2:W-:Y:S01]  /*61b0*/  STG.E.U16 desc[UR24][R70.64], R8 ;  /* 0x0000000846007986 */ /* 0x0005e2000c101518 */
[----:B-1----:R-:W-:-:S03]  /*61c0*/  PRMT R65, R30, 0x7632, R65 ;  /* 0x000076321e417816 */ /* 0x002fc60000000041 */
[----:B------:R1:W-:Y:S01]  /*61d0*/  STG.E.U16 desc[UR24][R72.64], R15 ;  /* 0x0000000f48007986 */ /* 0x0003e2000c101518 */
[----:B0-----:R-:W-:Y:S02]  /*61e0*/  PRMT R7, R18, 0x7632, R7 ;  /* 0x0000763212077816 */ /* 0x001fe40000000007 */
[----:B------:R-:W-:Y:S01]  /*61f0*/  PRMT R67, R31, 0x7632, R67 ;  /* 0x000076321f437816 */ /* 0x000fe20000000043 */
[----:B------:R0:W-:Y:S04]  /*6200*/  STG.E.U16 desc[UR24][R74.64], R9 ;  /* 0x000000094a007986 */ /* 0x0001e8000c101518 */
[----:B------:R4:W-:Y:S01]  /*6210*/  STG.E.U16 desc[UR24][R76.64], R16 ;  /* 0x000000104c007986 */ /* 0x0009e2000c101518 */
[----:B--2---:R-:W-:Y:S02]  /*6220*/  PRMT R8, R19, 0x7632, R8 ;  /* 0x0000763213087816 */ /* 0x004fe40000000008 */
[----:B---3--:R-:W-:Y:S01]  /*6230*/  PRMT R70, R32, 0x7632, R70 ;  /* 0x0000763220467816 */ /* 0x008fe20000000046 */
[----:B------:R2:W-:Y:S01]  /*6240*/  STG.E.U16 desc[UR24][R78.64], R6 ;  /* 0x000000064e007986 */ /* 0x0005e2000c101518 */
[----:B-1----:R-:W-:-:S03]  /*6250*/  PRMT R73, R33, 0x7632, R73 ;  /* 0x0000763221497816 */ /* 0x002fc60000000049 */
[----:B------:R-:W-:Y:S01]  /*6260*/  STG.E.U16 desc[UR24][R80.64], R17 ;  /* 0x0000001150007986 */ /* 0x000fe2000c101518 */
[----:B0-----:R-:W-:-:S03]  /*6270*/  PRMT R75, R34, 0x7632, R75 ;  /* 0x00007632224b7816 */ /* 0x001fc6000000004b */
[----:B------:R0:W-:Y:S01]  /*6280*/  STG.E.U16 desc[UR24][R82.64], R0 ;  /* 0x0000000052007986 */ /* 0x0001e2000c101518 */
[----:B----4-:R-:W-:-:S03]  /*6290*/  PRMT R77, R35, 0x7632, R77 ;  /* 0x00007632234d7816 */ /* 0x010fc6000000004d */
[----:B------:R-:W-:Y:S01]  /*62a0*/  STG.E.U16 desc[UR24][R84.64], R18 ;  /* 0x0000001254007986 */ /* 0x000fe2000c101518 */
[----:B--2---:R-:W-:-:S03]  /*62b0*/  PRMT R6, R25, 0x7632, R6 ;  /* 0x0000763219067816 */ /* 0x004fc60000000006 */
[----:B------:R-:W-:Y:S04]  /*62c0*/  STG.E.U16 desc[UR24][R86.64], R7 ;  /* 0x0000000756007986 */ /* 0x000fe8000c101518 */
[----:B------:R-:W-:Y:S01]  /*62d0*/  STG.E.U16 desc[UR24][R88.64], R19 ;  /* 0x0000001358007986 */ /* 0x000fe2000c101518 */
[----:B0-----:R-:W-:-:S03]  /*62e0*/  PRMT R0, R24, 0x7632, R0 ;  /* 0x0000763218007816 */ /* 0x001fc60000000000 */
[----:B------:R-:W-:Y:S04]  /*62f0*/  STG.E.U16 desc[UR24][R90.64], R8 ;  /* 0x000000085a007986 */ /* 0x000fe8000c101518 */
[----:B------:R0:W1:Y:S04]  /*6300*/  LDS.128 R8, [R3] ;  /* 0x0000000003087984 */ /* 0x0000680000000c00 */
[----:B------:R-:W-:Y:S04]  /*6310*/  STG.E.U16 desc[UR24][R92.64], R20 ;  /* 0x000000145c007986 */ /* 0x000fe8000c101518 */
[----:B------:R-:W-:Y:S01]  /*6320*/  STG.E.U16 desc[UR24][R94.64], R47 ;  /* 0x0000002f5e007986 */ /* 0x000fe2000c101518 */
[----:B0-----:R-:W-:-:S03]  /*6330*/  SHF.L.U32 R3, R2, 0x2, RZ ;  /* 0x0000000202037819 */ /* 0x001fc600000006ff */
[----:B------:R-:W-:Y:S04]  /*6340*/  STG.E.U16 desc[UR24][R96.64], R21 ;  /* 0x0000001560007986 */ /* 0x000fe8000c101518 */
[----:B------:R-:W-:Y:S04]  /*6350*/  STG.E.U16 desc[UR24][R98.64], R49 ;  /* 0x0000003162007986 */ /* 0x000fe8000c101518 */
[----:B------:R-:W-:Y:S04]  /*6360*/  STG.E.U16 desc[UR24][R102.64], R22 ;  /* 0x0000001666007986 */ /* 0x000fe8000c101518 */
[----:B------:R-:W-:Y:S04]  /*6370*/  STG.E.U16 desc[UR24][R104.64], R52 ;  /* 0x0000003468007986 */ /* 0x000fe8000c101518 */
[----:B------:R-:W-:Y:S04]  /*6380*/  STG.E.U16 desc[UR24][R106.64], R23 ;  /* 0x000000176a007986 */ /* 0x000fe8000c101518 */
[----:B------:R-:W-:Y:S04]  /*6390*/  STG.E.U16 desc[UR24][R108.64], R54 ;  /* 0x000000366c007986 */ /* 0x000fe8000c101518 */
[----:B------:R-:W-:Y:S04]  /*63a0*/  STG.E.U16 desc[UR24][R110.64], R24 ;  /* 0x000000186e007986 */ /* 0x000fe8000c101518 */
[----:B------:R0:W-:Y:S01]  /*63b0*/  STG.E.U16 desc[UR24][R40.64], R0 ;  /* 0x0000000028007986 */ /* 0x0001e2000c101518 */
[----:B-1----:R-:W-:-:S02]  /*63c0*/  PRMT R79, R8, 0x7632, R79 ;  /* 0x00007632084f7816 */ /* 0x002fc4000000004f */
[----:B------:R-:W-:Y:S01]  /*63d0*/  PRMT R80, R9, 0x7632, R80 ;  /* 0x0000763209507816 */ /* 0x000fe20000000050 */
[----:B------:R-:W-:Y:S01]  /*63e0*/  STG.E.U16 desc[UR24][R42.64], R25 ;  /* 0x000000192a007986 */ /* 0x000fe2000c101518 */
[----:B------:R-:W-:Y:S02]  /*63f0*/  PRMT R82, R10, 0x7632, R82 ;  /* 0x000076320a527816 */ /* 0x000fe40000000052 */
[----:B------:R-:W-:Y:S01]  /*6400*/  PRMT R83, R11, 0x7632, R83 ;  /* 0x000076320b537816 */ /* 0x000fe20000000053 */
[----:B------:R1:W-:Y:S04]  /*6410*/  STG.E.U16 desc[UR24][R44.64], R6 ;  /* 0x000000062c007986 */ /* 0x0003e8000c101518 */
[----:B------:R-:W-:Y:S01]  /*6420*/  STG.E.U16 desc[UR24][R112.64], R26 ;  /* 0x0000001a70007986 */ /* 0x000fe2000c101518 */
[----:B0-----:R-:W-:-:S03]  /*6430*/  IMAD.HI R0, R2, 0x4, RZ ;  /* 0x0000000402007827 */ /* 0x001fc600078e02ff */
[----:B------:R-:W-:Y:S04]  /*6440*/  STG.E.U16 desc[UR24][R114.64], R57 ;  /* 0x0000003972007986 */ /* 0x000fe8000c101518 */
[----:B------:R-:W-:Y:S01]  /*6450*/  STG.E.U16 desc[UR24][R116.64], R27 ;  /* 0x0000001b74007986 */ /* 0x000fe2000c101518 */
[----:B-1----:R-:W0:Y:S03]  /*6460*/  LDC.64 R6, c[0x0][0x230] ;  /* 0x00008c00ff067b82 */ /* 0x002e260000000a00 */
[----:B------:R-:W-:Y:S04]  /*6470*/  STG.E.U16 desc[UR24][R118.64], R59 ;  /* 0x0000003b76007986 */ /* 0x000fe8000c101518 */
[----:B------:R-:W-:Y:S04]  /*6480*/  STG.E.U16 desc[UR24][R120.64], R28 ;  /* 0x0000001c78007986 */ /* 0x000fe8000c101518 */
[----:B------:R-:W-:Y:S04]  /*6490*/  STG.E.U16 desc[UR24][R122.64], R61 ;  /* 0x0000003d7a007986 */ /* 0x000fe8000c101518 */
[----:B------:R-:W-:Y:S04]  /*64a0*/  STG.E.U16 desc[UR24][R124.64], R29 ;  /* 0x0000001d7c007986 */ /* 0x000fe8000c101518 */
[----:B------:R-:W-:Y:S04]  /*64b0*/  STG.E.U16 desc[UR24][R126.64], R63 ;  /* 0x0000003f7e007986 */ /* 0x000fe8000c101518 */
[----:B------:R-:W-:Y:S01]  /*64c0*/  STG.E.U16 desc[UR24][R128.64], R30 ;  /* 0x0000001e80007986 */ /* 0x000fe2000c101518 */
[----:B0-----:R-:W-:-:S03]  /*64d0*/  IADD3 R2, P0, P1, R3, UR6, R6 ;  /* 0x0000000603027c10 */ /* 0x001fc6000f91e006 */
[----:B------:R-:W-:Y:S01]  /*64e0*/  STG.E.U16 desc[UR24][R130.64], R65 ;  /* 0x0000004182007986 */ /* 0x000fe2000c101518 */
[----:B------:R-:W-:-:S03]  /*64f0*/  IADD3.X R3, R0, UR5, R7, P0, P1 ;  /* 0x0000000500037c10 */ /* 0x000fc600087e2407 */
[----:B------:R-:W-:Y:S04]  /*6500*/  STG.E.U16 desc[UR24][R132.64], R31 ;  /* 0x0000001f84007986 */ /* 0x000fe8000c101518 */
        /* <DEDUP_REMOVED lines=16> */
[----:B------:R-:W-:Y:S01]  /*6610*/  STG.E.U16 desc[UR24][R166.64], R83 ;  /* 0x00000053a6007986 */ /* 0x000fe2000c101518 */
[----:B------:R-:W-:Y:S06]  /*6620*/  BAR.SYNC.DEFER_BLOCKING 0x0 ;  /* 0x0000000000007b1d */ /* 0x000fec0000010000 */
[----:B------:R-:W-:Y:S04]  /*6630*/  STS.64 [R4+UR7], R36 ;  /* 0x0000002404007988 */ /* 0x000fe80008000a07 */
[----:B------:R-:W-:Y:S01]  /*6640*/  STS.64 [R4+UR7+0x200], R38 ;  /* 0x0002002604007988 */ /* 0x000fe20008000a07 */
[----:B------:R-:W-:Y:S06]  /*6650*/  BAR.SYNC.DEFER_BLOCKING 0x0 ;  /* 0x0000000000007b1d */ /* 0x000fec0000010000 */
[----:B------:R-:W0:Y:S04]  /*6660*/  LDS R5, [R5] ;  /* 0x0000000005057984 */ /* 0x000e280000000800 */
[----:B0-----:R-:W-:Y:S01]  /*6670*/  STG.E desc[UR24][R2.64], R5 ;  /* 0x0000000502007986 */ /* 0x001fe2000c101918 */
[----:B------:R-:W-:Y:S05]  /*6680*/  EXIT ;  /* 0x000000000000794d */ /* 0x000fea0003800000 */
.L_x_2:
[----:B------:R-:W-:-:S00]  /*6690*/  BRA `(.L_x_2) ;  /* 0xfffffffc00fc7947 */ /* 0x000fc0000383ffff */
[----:B------:R-:W-:-:S00]  /*66a0*/  NOP ;  /* 0x0000000000007918 */ /* 0x000fc00000000000 */
        /* <DEDUP_REMOVED lines=13> */
.L_x_3:


//--------------------- .nv.global.init           --------------------------
	.section	.nv.global.init,"aw",@progbits
.nv.global.init:
	.type		_$_str,@object
	.size		_$_str,(.L_0 - _$_str)
_$_str:
        /*0000*/ 	.byte	0x5f, 0x5f, 0x43, 0x55, 0x44, 0x41, 0x5f, 0x46, 0x54, 0x5a, 0x00
.L_0:


//--------------------- .nv.shared.attn_fwd       --------------------------
	.section	.nv.shared.attn_fwd,"aw",@nobits
	.sectionflags	@""
	.align	16
	.zero		1024


//--------------------- .nv.shared.reserved.0     --------------------------
	.section	.nv.shared.reserved.0,"aw",@nobits
	.weak		__nv_reservedSMEM_offset_0_alias
	.size		__nv_reservedSMEM_offset_0_alias, 0, 0
	.other		__nv_reservedSMEM_offset_0_alias,@"STO_CUDA_RESERVED_SHARED STV_DEFAULT"
__nv_reservedSMEM_offset_0_alias:
	.zero		0


//--------------------- .nv.constant0.attn_fwd    --------------------------
	.section	.nv.constant0.attn_fwd,"a",@progbits
	.sectionflags	@""
	.align	4
.nv.constant0.attn_fwd:
	.zero		664


//--------------------- SYMBOLS --------------------------

	.type		.nv.reservedSmem.offset0,@object
	.size		.nv.reservedSmem.offset0,0x4
